	.target	sm_100a

	.elftype	@"ET_EXEC"


//--------------------- .note.nv.tkinfo           --------------------------
	.section	.note.nv.tkinfo,"",@"SHT_NOTE"
	.sectionflags	@"SHF_NOTE_NV_TKINFO"
	.tkinfo
        /*0018*/ 	.word	0x00000002
        /*0030*/ 	.string	""
        /*0030*/ 	.string	"ptxas"
        /*0030*/ 	.string	"Cuda compilation tools, release 13.0, V13.0.88"
        /*0030*/ 	.string	"Build cuda_13.0.r13.0/compiler.36424714_0"
        /*0030*/ 	.string	"-arch sm_100a -m 64 "



//--------------------- .note.nv.cuinfo           --------------------------
	.section	.note.nv.cuinfo,"",@"SHT_NOTE"
	.sectionflags	@"SHF_NOTE_NV_CUINFO"
        /*0018*/ 	.short	0x0002
        /*001a*/ 	.short	0x0064
        /*001c*/ 	.short	0x0082
	.zero		2


//--------------------- .nv.info                  --------------------------
	.section	.nv.info,"",@"SHT_CUDA_INFO"
	.align	4


	//----- nvinfo : EIATTR_REGCOUNT
	.align		4
        /*0000*/ 	.byte	0x04, 0x2f
        /*0002*/ 	.short	(.L_19 - .L_18)
	.align		4
.L_18:
        /*0004*/ 	.word	index@(_ZN7cutlass13device_kernelINS_4gemm6kernel13GemmUniversalIN4cute5tupleIJiiiiEEENS1_10collective13CollectiveMmaINS1_35MainloopSm100TmaUmmaWarpSpecializedILi4ELi2ELi4ENS5_IJNS4_1CILi1EEESB_SB_EEEEENS5_IJNSA_ILi64EEENSA_ILi128EEESE_EEENS_10tfloat32_tENS5_IJlSB_lEEESH_SI_NS4_8TiledMMAINS4_8MMA_AtomIJNS4_17SM100_MMA_TF32_SSISH_SH_fLi64ELi128ELNS4_4UMMA5MajorE0ELSN_0ELNSM_7ScaleInE0ELSO_0EEEEEENS4_6LayoutISC_NS5_IJNSA_ILi0EEESS_SS_EEEEENS5_IJNS4_10UnderscoreESV_SV_EEEEENS4_13SM90_TMA_LOADENS4_14ComposedLayoutINS4_7SwizzleILi3ELi4ELi3EEENS4_18smem_ptr_flag_bitsILi32EEENSR_INS5_IJNSA_ILi8EEENSA_ILi32EEEEEENS5_IJS15_SB_EEEEEEEvNS4_8identityESY_S19_vS1A_EENS_8epilogue10collective18CollectiveEpilogueINS1C_23Sm100TmaWarpSpecializedILi4ELi2ELi16ELb1ELb0EEEJSG_NS5_IJNSR_ISE_SB_EENSR_IS15_SB_EEEEESH_SI_SH_SI_NS1C_6fusion15FusionCallbacksIS1G_NS1K_17LinearCombinationISH_fSH_fLNS_15FloatRoundStyleE2EEESG_S1J_JEEENS4_5SM1004TMEM4LOAD26SM100_TMEM_LOAD_16dp128b8xESY_S19_NS4_17SM75_U32x4_LDSM_NENS4_14SM90_TMA_STOREES19_NS4_17SM90_U32x4_STSM_NENS4_39AutoVectorizingCopyWithAssumedAlignmentILi128EEEEEEvvEEEEvNT_6ParamsE)
        /*0008*/ 	.word	0x0000005e


	//----- nvinfo : EIATTR_FRAME_SIZE
	.align		4
.L_19:
        /*000c*/ 	.byte	0x04, 0x11
        /*000e*/ 	.short	(.L_21 - .L_20)
	.align		4
.L_20:
        /*0010*/ 	.word	index@($__internal_2_$__cuda_sm10x_tcgen05_guardrail_trap_unallocated_columns_being_dealloced)
        /*0014*/ 	.word	0x00000000


	//----- nvinfo : EIATTR_FRAME_SIZE
	.align		4
.L_21:
        /*0018*/ 	.byte	0x04, 0x11
        /*001a*/ 	.short	(.L_23 - .L_22)
	.align		4
.L_22:
        /*001c*/ 	.word	index@($__internal_1_$__cuda_sm10x_tcgen05_guardrail_trap_phase_invalid_during_alloc)
        /*0020*/ 	.word	0x00000000


	//----- nvinfo : EIATTR_FRAME_SIZE
	.align		4
.L_23:
        /*0024*/ 	.byte	0x04, 0x11
        /*0026*/ 	.short	(.L_25 - .L_24)
	.align		4
.L_24:
        /*0028*/ 	.word	index@($__internal_0_$__cuda_sm10x_tcgen05_guardrail_trap_col_being_dealloced_not_returned_by_alloc)
        /*002c*/ 	.word	0x00000000


	//----- nvinfo : EIATTR_FRAME_SIZE
	.align		4
.L_25:
        /*0030*/ 	.byte	0x04, 0x11
        /*0032*/ 	.short	(.L_27 - .L_26)
	.align		4
.L_26:
        /*0034*/ 	.word	index@(_ZN7cutlass13device_kernelINS_4gemm6kernel13GemmUniversalIN4cute5tupleIJiiiiEEENS1_10collective13CollectiveMmaINS1_35MainloopSm100TmaUmmaWarpSpecializedILi4ELi2ELi4ENS5_IJNS4_1CILi1EEESB_SB_EEEEENS5_IJNSA_ILi64EEENSA_ILi128EEESE_EEENS_10tfloat32_tENS5_IJlSB_lEEESH_SI_NS4_8TiledMMAINS4_8MMA_AtomIJNS4_17SM100_MMA_TF32_SSISH_SH_fLi64ELi128ELNS4_4UMMA5MajorE0ELSN_0ELNSM_7ScaleInE0ELSO_0EEEEEENS4_6LayoutISC_NS5_IJNSA_ILi0EEESS_SS_EEEEENS5_IJNS4_10UnderscoreESV_SV_EEEEENS4_13SM90_TMA_LOADENS4_14ComposedLayoutINS4_7SwizzleILi3ELi4ELi3EEENS4_18smem_ptr_flag_bitsILi32EEENSR_INS5_IJNSA_ILi8EEENSA_ILi32EEEEEENS5_IJS15_SB_EEEEEEEvNS4_8identityESY_S19_vS1A_EENS_8epilogue10collective18CollectiveEpilogueINS1C_23Sm100TmaWarpSpecializedILi4ELi2ELi16ELb1ELb0EEEJSG_NS5_IJNSR_ISE_SB_EENSR_IS15_SB_EEEEESH_SI_SH_SI_NS1C_6fusion15FusionCallbacksIS1G_NS1K_17LinearCombinationISH_fSH_fLNS_15FloatRoundStyleE2EEESG_S1J_JEEENS4_5SM1004TMEM4LOAD26SM100_TMEM_LOAD_16dp128b8xESY_S19_NS4_17SM75_U32x4_LDSM_NENS4_14SM90_TMA_STOREES19_NS4_17SM90_U32x4_STSM_NENS4_39AutoVectorizingCopyWithAssumedAlignmentILi128EEEEEEvvEEEEvNT_6ParamsE)
        /*0038*/ 	.word	0x00000000


	//----- nvinfo : EIATTR_MIN_STACK_SIZE
	.align		4
.L_27:
        /*003c*/ 	.byte	0x04, 0x12
        /*003e*/ 	.short	(.L_29 - .L_28)
	.align		4
.L_28:
        /*0040*/ 	.word	index@(_ZN7cutlass13device_kernelINS_4gemm6kernel13GemmUniversalIN4cute5tupleIJiiiiEEENS1_10collective13CollectiveMmaINS1_35MainloopSm100TmaUmmaWarpSpecializedILi4ELi2ELi4ENS5_IJNS4_1CILi1EEESB_SB_EEEEENS5_IJNSA_ILi64EEENSA_ILi128EEESE_EEENS_10tfloat32_tENS5_IJlSB_lEEESH_SI_NS4_8TiledMMAINS4_8MMA_AtomIJNS4_17SM100_MMA_TF32_SSISH_SH_fLi64ELi128ELNS4_4UMMA5MajorE0ELSN_0ELNSM_7ScaleInE0ELSO_0EEEEEENS4_6LayoutISC_NS5_IJNSA_ILi0EEESS_SS_EEEEENS5_IJNS4_10UnderscoreESV_SV_EEEEENS4_13SM90_TMA_LOADENS4_14ComposedLayoutINS4_7SwizzleILi3ELi4ELi3EEENS4_18smem_ptr_flag_bitsILi32EEENSR_INS5_IJNSA_ILi8EEENSA_ILi32EEEEEENS5_IJS15_SB_EEEEEEEvNS4_8identityESY_S19_vS1A_EENS_8epilogue10collective18CollectiveEpilogueINS1C_23Sm100TmaWarpSpecializedILi4ELi2ELi16ELb1ELb0EEEJSG_NS5_IJNSR_ISE_SB_EENSR_IS15_SB_EEEEESH_SI_SH_SI_NS1C_6fusion15FusionCallbacksIS1G_NS1K_17LinearCombinationISH_fSH_fLNS_15FloatRoundStyleE2EEESG_S1J_JEEENS4_5SM1004TMEM4LOAD26SM100_TMEM_LOAD_16dp128b8xESY_S19_NS4_17SM75_U32x4_LDSM_NENS4_14SM90_TMA_STOREES19_NS4_17SM90_U32x4_STSM_NENS4_39AutoVectorizingCopyWithAssumedAlignmentILi128EEEEEEvvEEEEvNT_6ParamsE)
        /*0044*/ 	.word	0x00000000
.L_29:


//--------------------- .nv.compat                --------------------------
	.section	.nv.compat,"",@"SHT_CUDA_COMPAT_INFO"
	.align	4
        /*0000*/ 	.byte	0x02, 0x09, 0x01, 0x00, 0x02, 0x02, 0x02, 0x00, 0x02, 0x05, 0x05, 0x00, 0x03, 0x07, 0x01, 0x01
        /*0010*/ 	.byte	0x02, 0x03, 0x01, 0x00, 0x02, 0x06, 0x01, 0x00, 0x04, 0x0b, 0x08, 0x00, 0x09, 0x00, 0x00, 0x00
        /*0020*/ 	.byte	0x00, 0x00, 0x00, 0x00


//--------------------- .nv.info._ZN7cutlass13device_kernelINS_4gemm6kernel13GemmUniversalIN4cute5tupleIJiiiiEEENS1_10collective13CollectiveMmaINS1_35MainloopSm100TmaUmmaWarpSpecializedILi4ELi2ELi4ENS5_IJNS4_1CILi1EEESB_SB_EEEEENS5_IJNSA_ILi64EEENSA_ILi128EEESE_EEENS_10tfloat32_tENS5_IJlSB_lEEESH_SI_NS4_8TiledMMAINS4_8MMA_AtomIJNS4_17SM100_MMA_TF32_SSISH_SH_fLi64ELi128ELNS4_4UMMA5MajorE0ELSN_0ELNSM_7ScaleInE0ELSO_0EEEEEENS4_6LayoutISC_NS5_IJNSA_ILi0EEESS_SS_EEEEENS5_IJNS4_10UnderscoreESV_SV_EEEEENS4_13SM90_TMA_LOADENS4_14ComposedLayoutINS4_7SwizzleILi3ELi4ELi3EEENS4_18smem_ptr_flag_bitsILi32EEENSR_INS5_IJNSA_ILi8EEENSA_ILi32EEEEEENS5_IJS15_SB_EEEEEEEvNS4_8identityESY_S19_vS1A_EENS_8epilogue10collective18CollectiveEpilogueINS1C_23Sm100TmaWarpSpecializedILi4ELi2ELi16ELb1ELb0EEEJSG_NS5_IJNSR_ISE_SB_EENSR_IS15_SB_EEEEESH_SI_SH_SI_NS1C_6fusion15FusionCallbacksIS1G_NS1K_17LinearCombinationISH_fSH_fLNS_15FloatRoundStyleE2EEESG_S1J_JEEENS4_5SM1004TMEM4LOAD26SM100_TMEM_LOAD_16dp128b8xESY_S19_NS4_17SM75_U32x4_LDSM_NENS4_14SM90_TMA_STOREES19_NS4_17SM90_U32x4_STSM_NENS4_39AutoVectorizingCopyWithAssumedAlignmentILi128EEEEEEvvEEEEvNT_6ParamsE --------------------------
	.section	.nv.info._ZN7cutlass13device_kernelINS_4gemm6kernel13GemmUniversalIN4cute5tupleIJiiiiEEENS1_10collective13CollectiveMmaINS1_35MainloopSm100TmaUmmaWarpSpecializedILi4ELi2ELi4ENS5_IJNS4_1CILi1EEESB_SB_EEEEENS5_IJNSA_ILi64EEENSA_ILi128EEESE_EEENS_10tfloat32_tENS5_IJlSB_lEEESH_SI_NS4_8TiledMMAINS4_8MMA_AtomIJNS4_17SM100_MMA_TF32_SSISH_SH_fLi64ELi128ELNS4_4UMMA5MajorE0ELSN_0ELNSM_7ScaleInE0ELSO_0EEEEEENS4_6LayoutISC_NS5_IJNSA_ILi0EEESS_SS_EEEEENS5_IJNS4_10UnderscoreESV_SV_EEEEENS4_13SM90_TMA_LOADENS4_14ComposedLayoutINS4_7SwizzleILi3ELi4ELi3EEENS4_18smem_ptr_flag_bitsILi32EEENSR_INS5_IJNSA_ILi8EEENSA_ILi32EEEEEENS5_IJS15_SB_EEEEEEEvNS4_8identityESY_S19_vS1A_EENS_8epilogue10collective18CollectiveEpilogueINS1C_23Sm100TmaWarpSpecializedILi4ELi2ELi16ELb1ELb0EEEJSG_NS5_IJNSR_ISE_SB_EENSR_IS15_SB_EEEEESH_SI_SH_SI_NS1C_6fusion15FusionCallbacksIS1G_NS1K_17LinearCombinationISH_fSH_fLNS_15FloatRoundStyleE2EEESG_S1J_JEEENS4_5SM1004TMEM4LOAD26SM100_TMEM_LOAD_16dp128b8xESY_S19_NS4_17SM75_U32x4_LDSM_NENS4_14SM90_TMA_STOREES19_NS4_17SM90_U32x4_STSM_NENS4_39AutoVectorizingCopyWithAssumedAlignmentILi128EEEEEEvvEEEEvNT_6ParamsE,"",@"SHT_CUDA_INFO"
	.sectionflags	@""
	.align	4


	//----- nvinfo : EIATTR_CUDA_API_VERSION
	.align		4
        /*0000*/ 	.byte	0x04, 0x37
        /*0002*/ 	.short	(.L_31 - .L_30)
.L_30:
        /*0004*/ 	.word	0x00000082


	//----- nvinfo : EIATTR_KPARAM_INFO
	.align		4
.L_31:
        /*0008*/ 	.byte	0x04, 0x17
        /*000a*/ 	.short	(.L_33 - .L_32)
.L_32:
        /*000c*/ 	.word	0x00000000
        /*0010*/ 	.short	0x0000
        /*0012*/ 	.short	0x0000
        /*0014*/ 	.byte	0x00, 0xf0, 0x01, 0x20


	//----- nvinfo : EIATTR_AT_ENTRY_FRAGMENTS
	.align		4
.L_33:
        /*0018*/ 	.byte	0x04, 0x4f
        /*001a*/ 	.short	(.L_35 - .L_34)


	//   ....[0]....
.L_34:
        /*001c*/ 	.word	0x00000006


	//----- nvinfo : EIATTR_RESERVED_SMEM_USED
	.align		4
.L_35:
        /*0020*/ 	.byte	0x01, 0x41
	.zero		2


	//----- nvinfo : EIATTR_SPARSE_MMA_MASK
	.align		4
        /*0024*/ 	.byte	0x03, 0x50
        /*0026*/ 	.short	0x0000


	//----- nvinfo : EIATTR_TCGEN05_1CTA_USED
	.align		4
        /*0028*/ 	.byte	0x01, 0x51
	.zero		2


	//----- nvinfo : EIATTR_MAXREG_COUNT
	.align		4
        /*002c*/ 	.byte	0x03, 0x1b
        /*002e*/ 	.short	0x00ff


	//----- nvinfo : EIATTR_NUM_BARRIERS
	.align		4
        /*0030*/ 	.byte	0x02, 0x4c
        /*0032*/ 	.byte	0x07
	.zero		1


	//----- nvinfo : EIATTR_EXTERNS
	.align		4
        /*0034*/ 	.byte	0x04, 0x0f
        /*0036*/ 	.short	(.L_37 - .L_36)


	//   ....[0]....
	.align		4
.L_36:
        /*0038*/ 	.word	index@(__assertfail)


	//----- nvinfo : EIATTR_MERCURY_ISA_VERSION
	.align		4
.L_37:
        /*003c*/ 	.byte	0x03, 0x5f
        /*003e*/ 	.short	0x0101


	//----- nvinfo : EIATTR_INT_WARP_WIDE_INSTR_OFFSETS
	.align		4
        /*0040*/ 	.byte	0x04, 0x31
        /*0042*/ 	.short	(.L_39 - .L_38)


	//   ....[0]....
.L_38:
        /*0044*/ 	.word	0x00001f40


	//   ....[1]....
        /*0048*/ 	.word	0x00003ba0


	//   ....[2]....
        /*004c*/ 	.word	0x00003bd0


	//   ....[3]....
        /*0050*/ 	.word	0x00003c20


	//   ....[4]....
        /*0054*/ 	.word	0x00004530


	//   ....[5]....
        /*0058*/ 	.word	0x00004590


	//   ....[6]....
        /*005c*/ 	.word	0x00004670


	//   ....[7]....
        /*0060*/ 	.word	0x000046e0


	//   ....[8]....
        /*0064*/ 	.word	0x000047f0


	//   ....[9]....
        /*0068*/ 	.word	0x00004880


	//   ....[10]....
        /*006c*/ 	.word	0x00004a50


	//   ....[11]....
        /*0070*/ 	.word	0x00004bb0


	//----- nvinfo : EIATTR_COOP_GROUP_MASK_REGIDS
	.align		4
.L_39:
        /*0074*/ 	.byte	0x04, 0x29
        /*0076*/ 	.short	(.L_41 - .L_40)


	//   ....[0]....
.L_40:
        /*0078*/ 	.word	0xffffffff


	//   ....[1]....
        /*007c*/ 	.word	0xffffffff


	//   ....[2]....
        /*0080*/ 	.word	0xffffffff


	//   ....[3]....
        /*0084*/ 	.word	0xffffffff


	//   ....[4]....
        /*0088*/ 	.word	0xffffffff


	//   ....[5]....
        /*008c*/ 	.word	0xffffffff


	//   ....[6]....
        /*0090*/ 	.word	0xffffffff


	//   ....[7]....
        /*0094*/ 	.word	0xffffffff


	//   ....[8]....
        /*0098*/ 	.word	0xffffffff


	//   ....[9]....
        /*009c*/ 	.word	0xffffffff


	//   ....[10]....
        /*00a0*/ 	.word	0xffffffff


	//   ....[11]....
        /*00a4*/ 	.word	0xffffffff


	//   ....[12]....
        /*00a8*/ 	.word	0xffffffff


	//----- nvinfo : EIATTR_COOP_GROUP_INSTR_OFFSETS
	.align		4
.L_41:
        /*00ac*/ 	.byte	0x04, 0x28
        /*00ae*/ 	.short	(.L_43 - .L_42)


	//   ....[0]....
.L_42:
        /*00b0*/ 	.word	0x00000090


	//   ....[1]....
        /*00b4*/ 	.word	0x000004d0


	//   ....[2]....
        /*00b8*/ 	.word	0x00000640


	//   ....[3]....
        /*00bc*/ 	.word	0x000007e0


	//   ....[4]....
        /*00c0*/ 	.word	0x000008e0


	//   ....[5]....
        /*00c4*/ 	.word	0x00000a50


	//   ....[6]....
        /*00c8*/ 	.word	0x00000bf0


	//   ....[7]....
        /*00cc*/ 	.word	0x00001e20


	//   ....[8]....
        /*00d0*/ 	.word	0x00002c00


	//   ....[9]....
        /*00d4*/ 	.word	0x00002e10


	//   ....[10]....
        /*00d8*/ 	.word	0x00002e40


	//   ....[11]....
        /*00dc*/ 	.word	0x00003a90


	//   ....[12]....
        /*00e0*/ 	.word	0x00003cc0


	//----- nvinfo : EIATTR_VRC_CTA_INIT_COUNT
	.align		4
.L_43:
        /*00e4*/ 	.byte	0x02, 0x4a
        /*00e6*/ 	.byte	0x80
	.zero		1


	//----- nvinfo : EIATTR_SYSCALL_OFFSETS
	.align		4
        /*00e8*/ 	.byte	0x04, 0x46
        /*00ea*/ 	.short	(.L_45 - .L_44)


	//   ....[0]....
.L_44:
        /*00ec*/ 	.word	0x00005670


	//   ....[1]....
        /*00f0*/ 	.word	0x00005760


	//   ....[2]....
        /*00f4*/ 	.word	0x00005f90


	//   ....[3]....
        /*00f8*/ 	.word	0x00006950


	//   ....[4]....
        /*00fc*/ 	.word	0x000072b0


	//   ....[5]....
        /*0100*/ 	.word	0x00007c10


	//----- nvinfo : EIATTR_MBARRIER_INSTR_OFFSETS
	.align		4
.L_45:
        /*0104*/ 	.byte	0x04, 0x39
        /*0106*/ 	.short	(.L_47 - .L_46)


	//   ....[0]....
.L_46:
        /*0108*/ 	.word	0x000005b0
        /*010c*/ 	.word	0x000000ff
        /*0110*/ 	.word	0x00000000
        /*0114*/ 	.short	0x0100
        /*0116*/ 	.byte	0x05
	.zero		1


	//   ....[1]....
        /*0118*/ 	.word	0x000005c0
        /*011c*/ 	.word	0x000000ff
        /*0120*/ 	.word	0x00000020
        /*0124*/ 	.short	0x0100
        /*0126*/ 	.byte	0x05
	.zero		1


	//   ....[2]....
        /*0128*/ 	.word	0x000005d0
        /*012c*/ 	.word	0x000000ff
        /*0130*/ 	.word	0x00000008
        /*0134*/ 	.short	0x0100
        /*0136*/ 	.byte	0x05
	.zero		1


	//   ....[3]....
        /*0138*/ 	.word	0x000005e0
        /*013c*/ 	.word	0x000000ff
        /*0140*/ 	.word	0x00000028
        /*0144*/ 	.short	0x0100
        /*0146*/ 	.byte	0x05
	.zero		1


	//   ....[4]....
        /*0148*/ 	.word	0x000005f0
        /*014c*/ 	.word	0x000000ff
        /*0150*/ 	.word	0x00000010
        /*0154*/ 	.short	0x0100
        /*0156*/ 	.byte	0x05
	.zero		1


	//   ....[5]....
        /*0158*/ 	.word	0x00000600
        /*015c*/ 	.word	0x000000ff
        /*0160*/ 	.word	0x00000030
        /*0164*/ 	.short	0x0100
        /*0166*/ 	.byte	0x05
	.zero		1


	//   ....[6]....
        /*0168*/ 	.word	0x00000610
        /*016c*/ 	.word	0x000000ff
        /*0170*/ 	.word	0x00000018
        /*0174*/ 	.short	0x0100
        /*0176*/ 	.byte	0x05
	.zero		1


	//   ....[7]....
        /*0178*/ 	.word	0x00000620
        /*017c*/ 	.word	0x000000ff
        /*0180*/ 	.word	0x00000038
        /*0184*/ 	.short	0x0100
        /*0186*/ 	.byte	0x05
	.zero		1


	//   ....[8]....
        /*0188*/ 	.word	0x00000750
        /*018c*/ 	.word	0x000000ff
        /*0190*/ 	.word	0x00000040
        /*0194*/ 	.short	0x0100
        /*0196*/ 	.byte	0x07
	.zero		1


	//   ....[9]....
        /*0198*/ 	.word	0x00000760
        /*019c*/ 	.word	0x000000ff
        /*01a0*/ 	.word	0x00000060
        /*01a4*/ 	.short	0x0100
        /*01a6*/ 	.byte	0x07
	.zero		1


	//   ....[10]....
        /*01a8*/ 	.word	0x00000770
        /*01ac*/ 	.word	0x000000ff
        /*01b0*/ 	.word	0x00000048
        /*01b4*/ 	.short	0x0100
        /*01b6*/ 	.byte	0x07
	.zero		1


	//   ....[11]....
        /*01b8*/ 	.word	0x00000780
        /*01bc*/ 	.word	0x000000ff
        /*01c0*/ 	.word	0x00000068
        /*01c4*/ 	.short	0x0100
        /*01c6*/ 	.byte	0x07
	.zero		1


	//   ....[12]....
        /*01c8*/ 	.word	0x00000790
        /*01cc*/ 	.word	0x000000ff
        /*01d0*/ 	.word	0x00000050
        /*01d4*/ 	.short	0x0100
        /*01d6*/ 	.byte	0x07
	.zero		1


	//   ....[13]....
        /*01d8*/ 	.word	0x000007a0
        /*01dc*/ 	.word	0x000000ff
        /*01e0*/ 	.word	0x00000070
        /*01e4*/ 	.short	0x0100
        /*01e6*/ 	.byte	0x07
	.zero		1


	//   ....[14]....
        /*01e8*/ 	.word	0x000007b0
        /*01ec*/ 	.word	0x000000ff
        /*01f0*/ 	.word	0x00000058
        /*01f4*/ 	.short	0x0100
        /*01f6*/ 	.byte	0x07
	.zero		1


	//   ....[15]....
        /*01f8*/ 	.word	0x000007c0
        /*01fc*/ 	.word	0x000000ff
        /*0200*/ 	.word	0x00000078
        /*0204*/ 	.short	0x0100
        /*0206*/ 	.byte	0x07
	.zero		1


	//   ....[16]....
        /*0208*/ 	.word	0x000008b0
        /*020c*/ 	.word	0x000000ff
        /*0210*/ 	.word	0x00000080
        /*0214*/ 	.short	0x0100
        /*0216*/ 	.byte	0x05
	.zero		1


	//   ....[17]....
        /*0218*/ 	.word	0x000008c0
        /*021c*/ 	.word	0x000000ff
        /*0220*/ 	.word	0x00000088
        /*0224*/ 	.short	0x0100
        /*0226*/ 	.byte	0x05
	.zero		1


	//   ....[18]....
        /*0228*/ 	.word	0x00000a00
        /*022c*/ 	.word	0x000000ff
        /*0230*/ 	.word	0x00000090
        /*0234*/ 	.short	0x0100
        /*0236*/ 	.byte	0x05
	.zero		1


	//   ....[19]....
        /*0238*/ 	.word	0x00000a10
        /*023c*/ 	.word	0x000000ff
        /*0240*/ 	.word	0x000000a0
        /*0244*/ 	.short	0x0100
        /*0246*/ 	.byte	0x05
	.zero		1


	//   ....[20]....
        /*0248*/ 	.word	0x00000a20
        /*024c*/ 	.word	0x000000ff
        /*0250*/ 	.word	0x00000098
        /*0254*/ 	.short	0x0100
        /*0256*/ 	.byte	0x05
	.zero		1


	//   ....[21]....
        /*0258*/ 	.word	0x00000a30
        /*025c*/ 	.word	0x000000ff
        /*0260*/ 	.word	0x000000a8
        /*0264*/ 	.short	0x0100
        /*0266*/ 	.byte	0x05
	.zero		1


	//   ....[22]....
        /*0268*/ 	.word	0x00000b60
        /*026c*/ 	.word	0x000000ff
        /*0270*/ 	.word	0x000000b0
        /*0274*/ 	.short	0x0100
        /*0276*/ 	.byte	0x07
	.zero		1


	//   ....[23]....
        /*0278*/ 	.word	0x00000b70
        /*027c*/ 	.word	0x000000ff
        /*0280*/ 	.word	0x000000d0
        /*0284*/ 	.short	0x0100
        /*0286*/ 	.byte	0x07
	.zero		1


	//   ....[24]....
        /*0288*/ 	.word	0x00000b80
        /*028c*/ 	.word	0x000000ff
        /*0290*/ 	.word	0x000000b8
        /*0294*/ 	.short	0x0100
        /*0296*/ 	.byte	0x07
	.zero		1


	//   ....[25]....
        /*0298*/ 	.word	0x00000b90
        /*029c*/ 	.word	0x000000ff
        /*02a0*/ 	.word	0x000000d8
        /*02a4*/ 	.short	0x0100
        /*02a6*/ 	.byte	0x07
	.zero		1


	//   ....[26]....
        /*02a8*/ 	.word	0x00000ba0
        /*02ac*/ 	.word	0x000000ff
        /*02b0*/ 	.word	0x000000c0
        /*02b4*/ 	.short	0x0100
        /*02b6*/ 	.byte	0x07
	.zero		1


	//   ....[27]....
        /*02b8*/ 	.word	0x00000bb0
        /*02bc*/ 	.word	0x000000ff
        /*02c0*/ 	.word	0x000000e0
        /*02c4*/ 	.short	0x0100
        /*02c6*/ 	.byte	0x07
	.zero		1


	//   ....[28]....
        /*02c8*/ 	.word	0x00000bc0
        /*02cc*/ 	.word	0x000000ff
        /*02d0*/ 	.word	0x000000c8
        /*02d4*/ 	.short	0x0100
        /*02d6*/ 	.byte	0x07
	.zero		1


	//   ....[29]....
        /*02d8*/ 	.word	0x00000bd0
        /*02dc*/ 	.word	0x000000ff
        /*02e0*/ 	.word	0x000000e8
        /*02e4*/ 	.short	0x0100
        /*02e6*/ 	.byte	0x07
	.zero		1


	//   ....[30]....
        /*02e8*/ 	.word	0x00000cc0
        /*02ec*/ 	.word	0x000000ff
        /*02f0*/ 	.word	0x000000f0
        /*02f4*/ 	.short	0x0100
        /*02f6*/ 	.byte	0x05
	.zero		1


	//   ....[31]....
        /*02f8*/ 	.word	0x00000cd0
        /*02fc*/ 	.word	0x000000ff
        /*0300*/ 	.word	0x00000100
        /*0304*/ 	.short	0x0100
        /*0306*/ 	.byte	0x05
	.zero		1


	//   ....[32]....
        /*0308*/ 	.word	0x00000ce0
        /*030c*/ 	.word	0x000000ff
        /*0310*/ 	.word	0x000000f8
        /*0314*/ 	.short	0x0100
        /*0316*/ 	.byte	0x05
	.zero		1


	//   ....[33]....
        /*0318*/ 	.word	0x00000cf0
        /*031c*/ 	.word	0x000000ff
        /*0320*/ 	.word	0x00000108
        /*0324*/ 	.short	0x0100
        /*0326*/ 	.byte	0x05
	.zero		1


	//   ....[34]....
        /*0328*/ 	.word	0x000015c0
        /*032c*/ 	.word	0x00000002
        /*0330*/ 	.word	0x00000100
        /*0334*/ 	.short	0x010a
        /*0336*/ 	.byte	0xff
	.zero		1


	//   ....[35]....
        /*0338*/ 	.word	0x000015f0
        /*033c*/ 	.word	0x00000002
        /*0340*/ 	.word	0x000000f0
        /*0344*/ 	.short	0x0101
        /*0346*/ 	.byte	0xff
	.zero		1


	//   ....[36]....
        /*0348*/ 	.word	0x000016c0
        /*034c*/ 	.word	0x000000ff
        /*0350*/ 	.word	0x00000020
        /*0354*/ 	.short	0x010a
        /*0356*/ 	.byte	0x08
	.zero		1


	//   ....[37]....
        /*0358*/ 	.word	0x00001760
        /*035c*/ 	.word	0x000000ff
        /*0360*/ 	.word	0x00000020
        /*0364*/ 	.short	0x010a
        /*0366*/ 	.byte	0x21
	.zero		1


	//   ....[38]....
        /*0368*/ 	.word	0x000018b0
        /*036c*/ 	.word	0x000000ff
        /*0370*/ 	.word	0x00000020
        /*0374*/ 	.short	0x010a
        /*0376*/ 	.byte	0x08
	.zero		1


	//   ....[39]....
        /*0378*/ 	.word	0x00001a80
        /*037c*/ 	.word	0x000000ff
        /*0380*/ 	.word	0x00000088
        /*0384*/ 	.short	0x0101
        /*0386*/ 	.byte	0x04
	.zero		1


	//   ....[40]....
        /*0388*/ 	.word	0x00001aa0
        /*038c*/ 	.word	0x000000ff
        /*0390*/ 	.word	0x00000020
        /*0394*/ 	.short	0x010a
        /*0396*/ 	.byte	0x08
	.zero		1


	//   ....[41]....
        /*0398*/ 	.word	0x00001b20
        /*039c*/ 	.word	0x000000ff
        /*03a0*/ 	.word	0x00000020
        /*03a4*/ 	.short	0x010a
        /*03a6*/ 	.byte	0x21
	.zero		1


	//   ....[42]....
        /*03a8*/ 	.word	0x00001c70
        /*03ac*/ 	.word	0x000000ff
        /*03b0*/ 	.word	0x00000020
        /*03b4*/ 	.short	0x010a
        /*03b6*/ 	.byte	0x08
	.zero		1


	//   ....[43]....
        /*03b8*/ 	.word	0x00001e50
        /*03bc*/ 	.word	0x00000002
        /*03c0*/ 	.word	0x00000090
        /*03c4*/ 	.short	0x010a
        /*03c6*/ 	.byte	0xff
	.zero		1


	//   ....[44]....
        /*03c8*/ 	.word	0x00001f10
        /*03cc*/ 	.word	0x00000002
        /*03d0*/ 	.word	0x00000000
        /*03d4*/ 	.short	0x0101
        /*03d6*/ 	.byte	0xff
	.zero		1


	//   ....[45]....
        /*03d8*/ 	.word	0x00002470
        /*03dc*/ 	.word	0x000000ff
        /*03e0*/ 	.word	0x00000000
        /*03e4*/ 	.short	0x010a
        /*03e6*/ 	.byte	0x05
	.zero		1


	//   ....[46]....
        /*03e8*/ 	.word	0x00002500
        /*03ec*/ 	.word	0x000000ff
        /*03f0*/ 	.word	0x00000000
        /*03f4*/ 	.short	0x010a
        /*03f6*/ 	.byte	0x05
	.zero		1


	//   ....[47]....
        /*03f8*/ 	.word	0x00002590
        /*03fc*/ 	.word	0x000000ff
        /*0400*/ 	.word	0x00000000
        /*0404*/ 	.short	0x010a
        /*0406*/ 	.byte	0x05
	.zero		1


	//   ....[48]....
        /*0408*/ 	.word	0x00002630
        /*040c*/ 	.word	0x00000000
        /*0410*/ 	.word	0x00000000
        /*0414*/ 	.short	0x010a
        /*0416*/ 	.byte	0xff
	.zero		1


	//   ....[49]....
        /*0418*/ 	.word	0x00002750
        /*041c*/ 	.word	0x00000000
        /*0420*/ 	.word	0x000000f0
        /*0424*/ 	.short	0x010a
        /*0426*/ 	.byte	0xff
	.zero		1


	//   ....[50]....
        /*0428*/ 	.word	0x000027c0
        /*042c*/ 	.word	0x00000000
        /*0430*/ 	.word	0x00000000
        /*0434*/ 	.short	0x0101
        /*0436*/ 	.byte	0xff
	.zero		1


	//   ....[51]....
        /*0438*/ 	.word	0x000027e0
        /*043c*/ 	.word	0x000000ff
        /*0440*/ 	.word	0x000000a0
        /*0444*/ 	.short	0x010a
        /*0446*/ 	.byte	0x05
	.zero		1


	//   ....[52]....
        /*0448*/ 	.word	0x00002900
        /*044c*/ 	.word	0x00000000
        /*0450*/ 	.word	0x00000090
        /*0454*/ 	.short	0x010a
        /*0456*/ 	.byte	0xff
	.zero		1


	//   ....[53]....
        /*0458*/ 	.word	0x00002a00
        /*045c*/ 	.word	0x00000000
        /*0460*/ 	.word	0x00000000
        /*0464*/ 	.short	0x0101
        /*0466*/ 	.byte	0xff
	.zero		1


	//   ....[54]....
        /*0468*/ 	.word	0x00002a90
        /*046c*/ 	.word	0x000000ff
        /*0470*/ 	.word	0x000000a0
        /*0474*/ 	.short	0x0106
        /*0476*/ 	.byte	0x05
	.zero		1


	//   ....[55]....
        /*0478*/ 	.word	0x00002ab0
        /*047c*/ 	.word	0x000000ff
        /*0480*/ 	.word	0x000000a0
        /*0484*/ 	.short	0x010a
        /*0486*/ 	.byte	0x05
	.zero		1


	//   ....[56]....
        /*0488*/ 	.word	0x00002b40
        /*048c*/ 	.word	0x000000ff
        /*0490*/ 	.word	0x000000a0
        /*0494*/ 	.short	0x0106
        /*0496*/ 	.byte	0x04
	.zero		1


	//   ....[57]....
        /*0498*/ 	.word	0x00002b80
        /*049c*/ 	.word	0x00000000
        /*04a0*/ 	.word	0x000000a0
        /*04a4*/ 	.short	0x010a
        /*04a6*/ 	.byte	0xff
	.zero		1


	//   ....[58]....
        /*04a8*/ 	.word	0x00003140
        /*04ac*/ 	.word	0x00000000
        /*04b0*/ 	.word	0x00000090
        /*04b4*/ 	.short	0x010a
        /*04b6*/ 	.byte	0xff
	.zero		1


	//   ....[59]....
        /*04b8*/ 	.word	0x00003250
        /*04bc*/ 	.word	0x00000003
        /*04c0*/ 	.word	0x00000000
        /*04c4*/ 	.short	0x0101
        /*04c6*/ 	.byte	0xff
	.zero		1


	//   ....[60]....
        /*04c8*/ 	.word	0x00003260
        /*04cc*/ 	.word	0x000000ff
        /*04d0*/ 	.word	0x00000000
        /*04d4*/ 	.short	0x010a
        /*04d6*/ 	.byte	0x07
	.zero		1


	//   ....[61]....
        /*04d8*/ 	.word	0x000032e0
        /*04dc*/ 	.word	0x000000ff
        /*04e0*/ 	.word	0x000000d0
        /*04e4*/ 	.short	0x010a
        /*04e6*/ 	.byte	0x06
	.zero		1


	//   ....[62]....
        /*04e8*/ 	.word	0x000033b0
        /*04ec*/ 	.word	0x000000ff
        /*04f0*/ 	.word	0x00000000
        /*04f4*/ 	.short	0x010a
        /*04f6*/ 	.byte	0x0b
	.zero		1


	//   ....[63]....
        /*04f8*/ 	.word	0x000034e0
        /*04fc*/ 	.word	0x000000ff
        /*0500*/ 	.word	0x00000000
        /*0504*/ 	.short	0x010a
        /*0506*/ 	.byte	0x22
	.zero		1


	//   ....[64]....
        /*0508*/ 	.word	0x000038c0
        /*050c*/ 	.word	0x000000ff
        /*0510*/ 	.word	0x00000000
        /*0514*/ 	.short	0x010a
        /*0516*/ 	.byte	0x06
	.zero		1


	//   ....[65]....
        /*0518*/ 	.word	0x00003950
        /*051c*/ 	.word	0x000000ff
        /*0520*/ 	.word	0x00000000
        /*0524*/ 	.short	0x010a
        /*0526*/ 	.byte	0x06
	.zero		1


	//   ....[66]....
        /*0528*/ 	.word	0x000039e0
        /*052c*/ 	.word	0x000000ff
        /*0530*/ 	.word	0x00000000
        /*0534*/ 	.short	0x010a
        /*0536*/ 	.byte	0x06
	.zero		1


	//   ....[67]....
        /*0538*/ 	.word	0x00003a70
        /*053c*/ 	.word	0x000000ff
        /*0540*/ 	.word	0x00000000
        /*0544*/ 	.short	0x010a
        /*0546*/ 	.byte	0x07
	.zero		1


	//   ....[68]....
        /*0548*/ 	.word	0x00003ee0
        /*054c*/ 	.word	0x00000000
        /*0550*/ 	.word	0x00000090
        /*0554*/ 	.short	0x010a
        /*0556*/ 	.byte	0xff
	.zero		1


	//   ....[69]....
        /*0558*/ 	.word	0x00003fa0
        /*055c*/ 	.word	0x00000000
        /*0560*/ 	.word	0x00000000
        /*0564*/ 	.short	0x0101
        /*0566*/ 	.byte	0xff
	.zero		1


	//   ....[70]....
        /*0568*/ 	.word	0x000042c0
        /*056c*/ 	.word	0x000000ff
        /*0570*/ 	.word	0x00000088
        /*0574*/ 	.short	0x010a
        /*0576*/ 	.byte	0x07
	.zero		1


	//   ....[71]....
        /*0578*/ 	.word	0x000044b0
        /*057c*/ 	.word	0x000000ff
        /*0580*/ 	.word	0x00000060
        /*0584*/ 	.short	0x010a
        /*0586*/ 	.byte	0x07
	.zero		1


	//   ....[72]....
        /*0588*/ 	.word	0x00004620
        /*058c*/ 	.word	0x000000ff
        /*0590*/ 	.word	0x00000040
        /*0594*/ 	.short	0x010b
        /*0596*/ 	.byte	0x07
	.zero		1


	//   ....[73]....
        /*0598*/ 	.word	0x00004630
        /*059c*/ 	.word	0x000000ff
        /*05a0*/ 	.word	0x00000000
        /*05a4*/ 	.short	0x0101
        /*05a6*/ 	.byte	0x08
	.zero		1


	//   ....[74]....
        /*05a8*/ 	.word	0x00004640
        /*05ac*/ 	.word	0x000000ff
        /*05b0*/ 	.word	0x00000068
        /*05b4*/ 	.short	0x010a
        /*05b6*/ 	.byte	0x07
	.zero		1


	//   ....[75]....
        /*05b8*/ 	.word	0x00004790
        /*05bc*/ 	.word	0x000000ff
        /*05c0*/ 	.word	0x00000048
        /*05c4*/ 	.short	0x010b
        /*05c6*/ 	.byte	0x07
	.zero		1


	//   ....[76]....
        /*05c8*/ 	.word	0x000047a0
        /*05cc*/ 	.word	0x000000ff
        /*05d0*/ 	.word	0x00000000
        /*05d4*/ 	.short	0x0101
        /*05d6*/ 	.byte	0x08
	.zero		1


	//   ....[77]....
        /*05d8*/ 	.word	0x000047b0
        /*05dc*/ 	.word	0x000000ff
        /*05e0*/ 	.word	0x00000070
        /*05e4*/ 	.short	0x010a
        /*05e6*/ 	.byte	0x07
	.zero		1


	//   ....[78]....
        /*05e8*/ 	.word	0x00004930
        /*05ec*/ 	.word	0x000000ff
        /*05f0*/ 	.word	0x00000050
        /*05f4*/ 	.short	0x010b
        /*05f6*/ 	.byte	0x07
	.zero		1


	//   ....[79]....
        /*05f8*/ 	.word	0x00004970
        /*05fc*/ 	.word	0x000000ff
        /*0600*/ 	.word	0x00000000
        /*0604*/ 	.short	0x0101
        /*0606*/ 	.byte	0x08
	.zero		1


	//   ....[80]....
        /*0608*/ 	.word	0x000049b0
        /*060c*/ 	.word	0x000000ff
        /*0610*/ 	.word	0x00000078
        /*0614*/ 	.short	0x010a
        /*0616*/ 	.byte	0x07
	.zero		1


	//   ....[81]....
        /*0618*/ 	.word	0x00004bf0
        /*061c*/ 	.word	0x000000ff
        /*0620*/ 	.word	0x00000058
        /*0624*/ 	.short	0x010b
        /*0626*/ 	.byte	0x07
	.zero		1


	//   ....[82]....
        /*0628*/ 	.word	0x00004c10
        /*062c*/ 	.word	0x000000ff
        /*0630*/ 	.word	0x00000000
        /*0634*/ 	.short	0x0101
        /*0636*/ 	.byte	0x0d
	.zero		1


	//   ....[83]....
        /*0638*/ 	.word	0x00004c40
        /*063c*/ 	.word	0x000000ff
        /*0640*/ 	.word	0x00000060
        /*0644*/ 	.short	0x010a
        /*0646*/ 	.byte	0x07
	.zero		1


	//   ....[84]....
        /*0648*/ 	.word	0x00004c60
        /*064c*/ 	.word	0x000000ff
        /*0650*/ 	.word	0x00000068
        /*0654*/ 	.short	0x010a
        /*0656*/ 	.byte	0x07
	.zero		1


	//   ....[85]....
        /*0658*/ 	.word	0x00004c80
        /*065c*/ 	.word	0x000000ff
        /*0660*/ 	.word	0x00000070
        /*0664*/ 	.short	0x010a
        /*0666*/ 	.byte	0x07
	.zero		1


	//   ....[86]....
        /*0668*/ 	.word	0x00004cc0
        /*066c*/ 	.word	0x00000000
        /*0670*/ 	.word	0x00000078
        /*0674*/ 	.short	0x010a
        /*0676*/ 	.byte	0xff
	.zero		1


	//   ....[87]....
        /*0678*/ 	.word	0x00005030
        /*067c*/ 	.word	0x00000000
        /*0680*/ 	.word	0x00000090
        /*0684*/ 	.short	0x010a
        /*0686*/ 	.byte	0xff
	.zero		1


	//   ....[88]....
        /*0688*/ 	.word	0x00005140
        /*068c*/ 	.word	0x00000000
        /*0690*/ 	.word	0x00000000
        /*0694*/ 	.short	0x0101
        /*0696*/ 	.byte	0xff
	.zero		1


	//   ....[89]....
        /*0698*/ 	.word	0x00005bc0
        /*069c*/ 	.word	0x000000ff
        /*06a0*/ 	.word	0x00000040
        /*06a4*/ 	.short	0x010a
        /*06a6*/ 	.byte	0x30
	.zero		1


	//   ....[90]....
        /*06a8*/ 	.word	0x00005c00
        /*06ac*/ 	.word	0x00000054
        /*06b0*/ 	.word	0x000000b0
        /*06b4*/ 	.short	0x010a
        /*06b6*/ 	.byte	0xff
	.zero		1


	//   ....[91]....
        /*06b8*/ 	.word	0x00005d70
        /*06bc*/ 	.word	0x000000ff
        /*06c0*/ 	.word	0x00000040
        /*06c4*/ 	.short	0x010a
        /*06c6*/ 	.byte	0x30
	.zero		1


	//   ....[92]....
        /*06c8*/ 	.word	0x00005e70
        /*06cc*/ 	.word	0x00000054
        /*06d0*/ 	.word	0x000000b0
        /*06d4*/ 	.short	0x010a
        /*06d6*/ 	.byte	0xff
	.zero		1


	//   ....[93]....
        /*06d8*/ 	.word	0x00006670
        /*06dc*/ 	.word	0x00000000
        /*06e0*/ 	.word	0x00000000
        /*06e4*/ 	.short	0x0101
        /*06e6*/ 	.byte	0xff
	.zero		1


	//   ....[94]....
        /*06e8*/ 	.word	0x00006680
        /*06ec*/ 	.word	0x00000002
        /*06f0*/ 	.word	0x00000040
        /*06f4*/ 	.short	0x010a
        /*06f6*/ 	.byte	0xff
	.zero		1


	//   ....[95]....
        /*06f8*/ 	.word	0x00006750
        /*06fc*/ 	.word	0x00000002
        /*0700*/ 	.word	0x00000040
        /*0704*/ 	.short	0x010a
        /*0706*/ 	.byte	0xff
	.zero		1


	//   ....[96]....
        /*0708*/ 	.word	0x00006fd0
        /*070c*/ 	.word	0x00000015
        /*0710*/ 	.word	0x00000000
        /*0714*/ 	.short	0x0101
        /*0716*/ 	.byte	0xff
	.zero		1


	//   ....[97]....
        /*0718*/ 	.word	0x00006ff0
        /*071c*/ 	.word	0x00000000
        /*0720*/ 	.word	0x00000040
        /*0724*/ 	.short	0x010a
        /*0726*/ 	.byte	0xff
	.zero		1


	//   ....[98]....
        /*0728*/ 	.word	0x000070b0
        /*072c*/ 	.word	0x00000000
        /*0730*/ 	.word	0x00000040
        /*0734*/ 	.short	0x010a
        /*0736*/ 	.byte	0xff
	.zero		1


	//   ....[99]....
        /*0738*/ 	.word	0x00007930
        /*073c*/ 	.word	0x00000015
        /*0740*/ 	.word	0x00000000
        /*0744*/ 	.short	0x0101
        /*0746*/ 	.byte	0xff
	.zero		1


	//   ....[100]....
        /*0748*/ 	.word	0x00007950
        /*074c*/ 	.word	0x00000002
        /*0750*/ 	.word	0x00000040
        /*0754*/ 	.short	0x010a
        /*0756*/ 	.byte	0xff
	.zero		1


	//   ....[101]....
        /*0758*/ 	.word	0x00007a10
        /*075c*/ 	.word	0x00000002
        /*0760*/ 	.word	0x00000040
        /*0764*/ 	.short	0x010a
        /*0766*/ 	.byte	0xff
	.zero		1


	//   ....[102]....
        /*0768*/ 	.word	0x00007d80
        /*076c*/ 	.word	0x000000ff
        /*0770*/ 	.word	0x00000000
        /*0774*/ 	.short	0x0101
        /*0776*/ 	.byte	0x05
	.zero		1


	//   ....[103]....
        /*0778*/ 	.word	0x000082f0
        /*077c*/ 	.word	0x00000000
        /*0780*/ 	.word	0x00000000
        /*0784*/ 	.short	0x0101
        /*0786*/ 	.byte	0xff
	.zero		1


	//   ....[104]....
        /*0788*/ 	.word	0x00008560
        /*078c*/ 	.word	0x000000ff
        /*0790*/ 	.word	0x00000000
        /*0794*/ 	.short	0x0101
        /*0796*/ 	.byte	0x04
	.zero		1


	//   ....[105]....
        /*0798*/ 	.word	0x00008580
        /*079c*/ 	.word	0x00000002
        /*07a0*/ 	.word	0x00000100
        /*07a4*/ 	.short	0x010a
        /*07a6*/ 	.byte	0xff
	.zero		1


	//   ....[106]....
        /*07a8*/ 	.word	0x000085e0
        /*07ac*/ 	.word	0x00000002
        /*07b0*/ 	.word	0x00000020
        /*07b4*/ 	.short	0x010a
        /*07b6*/ 	.byte	0xff
	.zero		1


	//   ....[107]....
        /*07b8*/ 	.word	0x00008640
        /*07bc*/ 	.word	0x00000002
        /*07c0*/ 	.word	0x00000020
        /*07c4*/ 	.short	0x010a
        /*07c6*/ 	.byte	0xff
	.zero		1


	//   ....[108]....
        /*07c8*/ 	.word	0x00008690
        /*07cc*/ 	.word	0x00000002
        /*07d0*/ 	.word	0x00000090
        /*07d4*/ 	.short	0x010a
        /*07d6*/ 	.byte	0xff
	.zero		1


	//   ....[109]....
        /*07d8*/ 	.word	0x000086f0
        /*07dc*/ 	.word	0x00000000
        /*07e0*/ 	.word	0x00000000
        /*07e4*/ 	.short	0x010a
        /*07e6*/ 	.byte	0xff
	.zero		1


	//   ....[110]....
        /*07e8*/ 	.word	0x00008750
        /*07ec*/ 	.word	0x00000000
        /*07f0*/ 	.word	0x00000000
        /*07f4*/ 	.short	0x010a
        /*07f6*/ 	.byte	0xff
	.zero		1


	//   ....[111]....
        /*07f8*/ 	.word	0x000087b0
        /*07fc*/ 	.word	0x00000000
        /*0800*/ 	.word	0x00000000
        /*0804*/ 	.short	0x010a
        /*0806*/ 	.byte	0xff
	.zero		1


	//   ....[112]....
        /*0808*/ 	.word	0x00008800
        /*080c*/ 	.word	0x00000000
        /*0810*/ 	.word	0x000000f0
        /*0814*/ 	.short	0x010a
        /*0816*/ 	.byte	0xff
	.zero		1


	//   ....[113]....
        /*0818*/ 	.word	0x00008860
        /*081c*/ 	.word	0x00000000
        /*0820*/ 	.word	0x000000a0
        /*0824*/ 	.short	0x010a
        /*0826*/ 	.byte	0xff
	.zero		1


	//   ....[114]....
        /*0828*/ 	.word	0x000088b0
        /*082c*/ 	.word	0x00000000
        /*0830*/ 	.word	0x00000090
        /*0834*/ 	.short	0x010a
        /*0836*/ 	.byte	0xff
	.zero		1


	//   ....[115]....
        /*0838*/ 	.word	0x00008910
        /*083c*/ 	.word	0x00000000
        /*0840*/ 	.word	0x000000a0
        /*0844*/ 	.short	0x010a
        /*0846*/ 	.byte	0xff
	.zero		1


	//   ....[116]....
        /*0848*/ 	.word	0x00008960
        /*084c*/ 	.word	0x00000000
        /*0850*/ 	.word	0x00000090
        /*0854*/ 	.short	0x010a
        /*0856*/ 	.byte	0xff
	.zero		1


	//   ....[117]....
        /*0858*/ 	.word	0x000089c0
        /*085c*/ 	.word	0x00000002
        /*0860*/ 	.word	0x000000d0
        /*0864*/ 	.short	0x010a
        /*0866*/ 	.byte	0xff
	.zero		1


	//   ....[118]....
        /*0868*/ 	.word	0x00008a20
        /*086c*/ 	.word	0x00000000
        /*0870*/ 	.word	0x00000000
        /*0874*/ 	.short	0x010a
        /*0876*/ 	.byte	0xff
	.zero		1


	//   ....[119]....
        /*0878*/ 	.word	0x00008a80
        /*087c*/ 	.word	0x00000000
        /*0880*/ 	.word	0x00000000
        /*0884*/ 	.short	0x010a
        /*0886*/ 	.byte	0xff
	.zero		1


	//   ....[120]....
        /*0888*/ 	.word	0x00008ae0
        /*088c*/ 	.word	0x00000000
        /*0890*/ 	.word	0x00000000
        /*0894*/ 	.short	0x010a
        /*0896*/ 	.byte	0xff
	.zero		1


	//   ....[121]....
        /*0898*/ 	.word	0x00008b40
        /*089c*/ 	.word	0x00000000
        /*08a0*/ 	.word	0x00000000
        /*08a4*/ 	.short	0x010a
        /*08a6*/ 	.byte	0xff
	.zero		1


	//   ....[122]....
        /*08a8*/ 	.word	0x00008ba0
        /*08ac*/ 	.word	0x00000000
        /*08b0*/ 	.word	0x00000000
        /*08b4*/ 	.short	0x010a
        /*08b6*/ 	.byte	0xff
	.zero		1


	//   ....[123]....
        /*08b8*/ 	.word	0x00008bf0
        /*08bc*/ 	.word	0x00000000
        /*08c0*/ 	.word	0x00000090
        /*08c4*/ 	.short	0x010a
        /*08c6*/ 	.byte	0xff
	.zero		1


	//   ....[124]....
        /*08c8*/ 	.word	0x00008c50
        /*08cc*/ 	.word	0x00000000
        /*08d0*/ 	.word	0x00000088
        /*08d4*/ 	.short	0x010a
        /*08d6*/ 	.byte	0xff
	.zero		1


	//   ....[125]....
        /*08d8*/ 	.word	0x00008cb0
        /*08dc*/ 	.word	0x00000000
        /*08e0*/ 	.word	0x00000060
        /*08e4*/ 	.short	0x010a
        /*08e6*/ 	.byte	0xff
	.zero		1


	//   ....[126]....
        /*08e8*/ 	.word	0x00008d10
        /*08ec*/ 	.word	0x00000000
        /*08f0*/ 	.word	0x00000068
        /*08f4*/ 	.short	0x010a
        /*08f6*/ 	.byte	0xff
	.zero		1


	//   ....[127]....
        /*08f8*/ 	.word	0x00008d70
        /*08fc*/ 	.word	0x00000000
        /*0900*/ 	.word	0x00000070
        /*0904*/ 	.short	0x010a
        /*0906*/ 	.byte	0xff
	.zero		1


	//   ....[128]....
        /*0908*/ 	.word	0x00008dd0
        /*090c*/ 	.word	0x00000000
        /*0910*/ 	.word	0x00000078
        /*0914*/ 	.short	0x010a
        /*0916*/ 	.byte	0xff
	.zero		1


	//   ....[129]....
        /*0918*/ 	.word	0x00008e30
        /*091c*/ 	.word	0x00000000
        /*0920*/ 	.word	0x00000060
        /*0924*/ 	.short	0x010a
        /*0926*/ 	.byte	0xff
	.zero		1


	//   ....[130]....
        /*0928*/ 	.word	0x00008e90
        /*092c*/ 	.word	0x00000000
        /*0930*/ 	.word	0x00000068
        /*0934*/ 	.short	0x010a
        /*0936*/ 	.byte	0xff
	.zero		1


	//   ....[131]....
        /*0938*/ 	.word	0x00008ef0
        /*093c*/ 	.word	0x00000000
        /*0940*/ 	.word	0x00000070
        /*0944*/ 	.short	0x010a
        /*0946*/ 	.byte	0xff
	.zero		1


	//   ....[132]....
        /*0948*/ 	.word	0x00008f40
        /*094c*/ 	.word	0x00000000
        /*0950*/ 	.word	0x00000090
        /*0954*/ 	.short	0x010a
        /*0956*/ 	.byte	0xff
	.zero		1


	//   ....[133]....
        /*0958*/ 	.word	0x00008fa0
        /*095c*/ 	.word	0x00000000
        /*0960*/ 	.word	0x00000040
        /*0964*/ 	.short	0x010a
        /*0966*/ 	.byte	0xff
	.zero		1


	//   ....[134]....
        /*0968*/ 	.word	0x00008ff0
        /*096c*/ 	.word	0x00000054
        /*0970*/ 	.word	0x000000b0
        /*0974*/ 	.short	0x010a
        /*0976*/ 	.byte	0xff
	.zero		1


	//   ....[135]....
        /*0978*/ 	.word	0x00009040
        /*097c*/ 	.word	0x00000002
        /*0980*/ 	.word	0x00000040
        /*0984*/ 	.short	0x010a
        /*0986*/ 	.byte	0xff
	.zero		1


	//   ....[136]....
        /*0988*/ 	.word	0x00009090
        /*098c*/ 	.word	0x00000000
        /*0990*/ 	.word	0x00000040
        /*0994*/ 	.short	0x010a
        /*0996*/ 	.byte	0xff
	.zero		1


	//   ....[137]....
        /*0998*/ 	.word	0x000090e0
        /*099c*/ 	.word	0x00000002
        /*09a0*/ 	.word	0x00000040
        /*09a4*/ 	.short	0x010a
        /*09a6*/ 	.byte	0xff
	.zero		1


	//----- nvinfo : EIATTR_NUM_MBARRIERS
	.align		4
.L_47:
        /*09a8*/ 	.byte	0x03, 0x38
        /*09aa*/ 	.short	0x0022


	//----- nvinfo : EIATTR_EXIT_INSTR_OFFSETS
	.align		4
        /*09ac*/ 	.byte	0x04, 0x1c
        /*09ae*/ 	.short	(.L_49 - .L_48)


	//   ....[0]....
.L_48:
        /*09b0*/ 	.word	0x00002660


	//   ....[1]....
        /*09b4*/ 	.word	0x00002b50


	//   ....[2]....
        /*09b8*/ 	.word	0x00002bb0


	//   ....[3]....
        /*09bc*/ 	.word	0x00003cd0


	//   ....[4]....
        /*09c0*/ 	.word	0x00004cf0


	//   ....[5]....
        /*09c4*/ 	.word	0x00004d30


	//   ....[6]....
        /*09c8*/ 	.word	0x00008450


	//   ....[7]....
        /*09cc*/ 	.word	0x000084d0


	//   ....[8]....
        /*09d0*/ 	.word	0x00008500


	//   ....[9]....
        /*09d4*/ 	.word	0x00008570


	//----- nvinfo : EIATTR_MAX_THREADS
	.align		4
.L_49:
        /*09d8*/ 	.byte	0x04, 0x05
        /*09da*/ 	.short	(.L_51 - .L_50)
.L_50:
        /*09dc*/ 	.word	0x00000100
        /*09e0*/ 	.word	0x00000001
        /*09e4*/ 	.word	0x00000001


	//----- nvinfo : EIATTR_CRS_STACK_SIZE
	.align		4
.L_51:
        /*09e8*/ 	.byte	0x04, 0x1e
        /*09ea*/ 	.short	(.L_53 - .L_52)
.L_52:
        /*09ec*/ 	.word	0x00000000


	//----- nvinfo : EIATTR_CBANK_PARAM_SIZE
	.align		4
.L_53:
        /*09f0*/ 	.byte	0x03, 0x19
        /*09f2*/ 	.short	0x0800


	//----- nvinfo : EIATTR_PARAM_CBANK
	.align		4
        /*09f4*/ 	.byte	0x04, 0x0a
        /*09f6*/ 	.short	(.L_55 - .L_54)
	.align		4
.L_54:
        /*09f8*/ 	.word	index@(.nv.constant0._ZN7cutlass13device_kernelINS_4gemm6kernel13GemmUniversalIN4cute5tupleIJiiiiEEENS1_10collective13CollectiveMmaINS1_35MainloopSm100TmaUmmaWarpSpecializedILi4ELi2ELi4ENS5_IJNS4_1CILi1EEESB_SB_EEEEENS5_IJNSA_ILi64EEENSA_ILi128EEESE_EEENS_10tfloat32_tENS5_IJlSB_lEEESH_SI_NS4_8TiledMMAINS4_8MMA_AtomIJNS4_17SM100_MMA_TF32_SSISH_SH_fLi64ELi128ELNS4_4UMMA5MajorE0ELSN_0ELNSM_7ScaleInE0ELSO_0EEEEEENS4_6LayoutISC_NS5_IJNSA_ILi0EEESS_SS_EEEEENS5_IJNS4_10UnderscoreESV_SV_EEEEENS4_13SM90_TMA_LOADENS4_14ComposedLayoutINS4_7SwizzleILi3ELi4ELi3EEENS4_18smem_ptr_flag_bitsILi32EEENSR_INS5_IJNSA_ILi8EEENSA_ILi32EEEEEENS5_IJS15_SB_EEEEEEEvNS4_8identityESY_S19_vS1A_EENS_8epilogue10collective18CollectiveEpilogueINS1C_23Sm100TmaWarpSpecializedILi4ELi2ELi16ELb1ELb0EEEJSG_NS5_IJNSR_ISE_SB_EENSR_IS15_SB_EEEEESH_SI_SH_SI_NS1C_6fusion15FusionCallbacksIS1G_NS1K_17LinearCombinationISH_fSH_fLNS_15FloatRoundStyleE2EEESG_S1J_JEEENS4_5SM1004TMEM4LOAD26SM100_TMEM_LOAD_16dp128b8xESY_S19_NS4_17SM75_U32x4_LDSM_NENS4_14SM90_TMA_STOREES19_NS4_17SM90_U32x4_STSM_NENS4_39AutoVectorizingCopyWithAssumedAlignmentILi128EEEEEEvvEEEEvNT_6ParamsE)
        /*09fc*/ 	.short	0x0380
        /*09fe*/ 	.short	0x0800


	//----- nvinfo : EIATTR_SW_WAR
	.align		4
.L_55:
        /*0a00*/ 	.byte	0x04, 0x36
        /*0a02*/ 	.short	(.L_57 - .L_56)
.L_56:
        /*0a04*/ 	.word	0x00000008
.L_57:


//--------------------- .nv.callgraph             --------------------------
	.section	.nv.callgraph,"",@"SHT_CUDA_CALLGRAPH"
	.align	4
	.sectionentsize	8
	.align		4
        /*0000*/ 	.word	0x00000000
	.align		4
        /*0004*/ 	.word	0xffffffff
	.align		4
        /*0008*/ 	.word	index@(_ZN7cutlass13device_kernelINS_4gemm6kernel13GemmUniversalIN4cute5tupleIJiiiiEEENS1_10collective13CollectiveMmaINS1_35MainloopSm100TmaUmmaWarpSpecializedILi4ELi2ELi4ENS5_IJNS4_1CILi1EEESB_SB_EEEEENS5_IJNSA_ILi64EEENSA_ILi128EEESE_EEENS_10tfloat32_tENS5_IJlSB_lEEESH_SI_NS4_8TiledMMAINS4_8MMA_AtomIJNS4_17SM100_MMA_TF32_SSISH_SH_fLi64ELi128ELNS4_4UMMA5MajorE0ELSN_0ELNSM_7ScaleInE0ELSO_0EEEEEENS4_6LayoutISC_NS5_IJNSA_ILi0EEESS_SS_EEEEENS5_IJNS4_10UnderscoreESV_SV_EEEEENS4_13SM90_TMA_LOADENS4_14ComposedLayoutINS4_7SwizzleILi3ELi4ELi3EEENS4_18smem_ptr_flag_bitsILi32EEENSR_INS5_IJNSA_ILi8EEENSA_ILi32EEEEEENS5_IJS15_SB_EEEEEEEvNS4_8identityESY_S19_vS1A_EENS_8epilogue10collective18CollectiveEpilogueINS1C_23Sm100TmaWarpSpecializedILi4ELi2ELi16ELb1ELb0EEEJSG_NS5_IJNSR_ISE_SB_EENSR_IS15_SB_EEEEESH_SI_SH_SI_NS1C_6fusion15FusionCallbacksIS1G_NS1K_17LinearCombinationISH_fSH_fLNS_15FloatRoundStyleE2EEESG_S1J_JEEENS4_5SM1004TMEM4LOAD26SM100_TMEM_LOAD_16dp128b8xESY_S19_NS4_17SM75_U32x4_LDSM_NENS4_14SM90_TMA_STOREES19_NS4_17SM90_U32x4_STSM_NENS4_39AutoVectorizingCopyWithAssumedAlignmentILi128EEEEEEvvEEEEvNT_6ParamsE)
	.align		4
        /*000c*/ 	.word	index@(__assertfail)
	.align		4
        /*0010*/ 	.word	0x00000000
	.align		4
        /*0014*/ 	.word	0xfffffffe
	.align		4
        /*0018*/ 	.word	0x00000000
	.align		4
        /*001c*/ 	.word	0xfffffffd
	.align		4
        /*0020*/ 	.word	0x00000000
	.align		4
        /*0024*/ 	.word	0xfffffffc


//--------------------- .nv.constant4             --------------------------
	.section	.nv.constant4,"a",@progbits
	.align	8
	.align		8
.nv.constant4:
        /*0000*/ 	.dword	__assertfail
	.align		8
        /*0008*/ 	.dword	__unnamed_1
	.align		8
        /*0010*/ 	.dword	__unnamed_2
	.align		8
        /*0018*/ 	.dword	_ZN40_INTERNAL_6340ab8e_4_k_cu_8e70f3d2_337104cuda3std3__45__cpo5beginE
	.align		8
        /*0020*/ 	.dword	_ZN40_INTERNAL_6340ab8e_4_k_cu_8e70f3d2_337104cuda3std3__45__cpo3endE
	.align		8
        /*0028*/ 	.dword	_ZN40_INTERNAL_6340ab8e_4_k_cu_8e70f3d2_337104cuda3std3__45__cpo6cbeginE
	.align		8
        /*0030*/ 	.dword	_ZN40_INTERNAL_6340ab8e_4_k_cu_8e70f3d2_337104cuda3std3__45__cpo4cendE
	.align		8
        /*0038*/ 	.dword	_ZN40_INTERNAL_6340ab8e_4_k_cu_8e70f3d2_337104cuda3std3__442_GLOBAL__N__6340ab8e_4_k_cu_8e70f3d2_337106ignoreE
	.align		8
        /*0040*/ 	.dword	_ZN40_INTERNAL_6340ab8e_4_k_cu_8e70f3d2_337104cuda3std3__419piecewise_constructE
	.align		8
        /*0048*/ 	.dword	_ZN40_INTERNAL_6340ab8e_4_k_cu_8e70f3d2_337104cuda3std3__48in_placeE
	.align		8
        /*0050*/ 	.dword	_ZN40_INTERNAL_6340ab8e_4_k_cu_8e70f3d2_337104cuda3std6ranges3__45__cpo4swapE
	.align		8
        /*0058*/ 	.dword	_ZN40_INTERNAL_6340ab8e_4_k_cu_8e70f3d2_337104cuda3std6ranges3__45__cpo9iter_moveE
	.align		8
        /*0060*/ 	.dword	_ZN40_INTERNAL_6340ab8e_4_k_cu_8e70f3d2_337104cute7productE
	.align		8
        /*0068*/ 	.dword	_ZN40_INTERNAL_6340ab8e_4_k_cu_8e70f3d2_337104cute1_E
	.align		8
        /*0070*/ 	.dword	$str$25
	.align		8
        /*0078*/ 	.dword	$str$26
	.align		8
        /*0080*/ 	.dword	$str$27
	.align		8
        /*0088*/ 	.dword	$str$28


//--------------------- .text._ZN7cutlass13device_kernelINS_4gemm6kernel13GemmUniversalIN4cute5tupleIJiiiiEEENS1_10collective13CollectiveMmaINS1_35MainloopSm100TmaUmmaWarpSpecializedILi4ELi2ELi4ENS5_IJNS4_1CILi1EEESB_SB_EEEEENS5_IJNSA_ILi64EEENSA_ILi128EEESE_EEENS_10tfloat32_tENS5_IJlSB_lEEESH_SI_NS4_8TiledMMAINS4_8MMA_AtomIJNS4_17SM100_MMA_TF32_SSISH_SH_fLi64ELi128ELNS4_4UMMA5MajorE0ELSN_0ELNSM_7ScaleInE0ELSO_0EEEEEENS4_6LayoutISC_NS5_IJNSA_ILi0EEESS_SS_EEEEENS5_IJNS4_10UnderscoreESV_SV_EEEEENS4_13SM90_TMA_LOADENS4_14ComposedLayoutINS4_7SwizzleILi3ELi4ELi3EEENS4_18smem_ptr_flag_bitsILi32EEENSR_INS5_IJNSA_ILi8EEENSA_ILi32EEEEEENS5_IJS15_SB_EEEEEEEvNS4_8identityESY_S19_vS1A_EENS_8epilogue10collective18CollectiveEpilogueINS1C_23Sm100TmaWarpSpecializedILi4ELi2ELi16ELb1ELb0EEEJSG_NS5_IJNSR_ISE_SB_EENSR_IS15_SB_EEEEESH_SI_SH_SI_NS1C_6fusion15FusionCallbacksIS1G_NS1K_17LinearCombinationISH_fSH_fLNS_15FloatRoundStyleE2EEESG_S1J_JEEENS4_5SM1004TMEM4LOAD26SM100_TMEM_LOAD_16dp128b8xESY_S19_NS4_17SM75_U32x4_LDSM_NENS4_14SM90_TMA_STOREES19_NS4_17SM90_U32x4_STSM_NENS4_39AutoVectorizingCopyWithAssumedAlignmentILi128EEEEEEvvEEEEvNT_6ParamsE --------------------------
	.section	.text._ZN7cutlass13device_kernelINS_4gemm6kernel13GemmUniversalIN4cute5tupleIJiiiiEEENS1_10collective13CollectiveMmaINS1_35MainloopSm100TmaUmmaWarpSpecializedILi4ELi2ELi4ENS5_IJNS4_1CILi1EEESB_SB_EEEEENS5_IJNSA_ILi64EEENSA_ILi128EEESE_EEENS_10tfloat32_tENS5_IJlSB_lEEESH_SI_NS4_8TiledMMAINS4_8MMA_AtomIJNS4_17SM100_MMA_TF32_SSISH_SH_fLi64ELi128ELNS4_4UMMA5MajorE0ELSN_0ELNSM_7ScaleInE0ELSO_0EEEEEENS4_6LayoutISC_NS5_IJNSA_ILi0EEESS_SS_EEEEENS5_IJNS4_10UnderscoreESV_SV_EEEEENS4_13SM90_TMA_LOADENS4_14ComposedLayoutINS4_7SwizzleILi3ELi4ELi3EEENS4_18smem_ptr_flag_bitsILi32EEENSR_INS5_IJNSA_ILi8EEENSA_ILi32EEEEEENS5_IJS15_SB_EEEEEEEvNS4_8identityESY_S19_vS1A_EENS_8epilogue10collective18CollectiveEpilogueINS1C_23Sm100TmaWarpSpecializedILi4ELi2ELi16ELb1ELb0EEEJSG_NS5_IJNSR_ISE_SB_EENSR_IS15_SB_EEEEESH_SI_SH_SI_NS1C_6fusion15FusionCallbacksIS1G_NS1K_17LinearCombinationISH_fSH_fLNS_15FloatRoundStyleE2EEESG_S1J_JEEENS4_5SM1004TMEM4LOAD26SM100_TMEM_LOAD_16dp128b8xESY_S19_NS4_17SM75_U32x4_LDSM_NENS4_14SM90_TMA_STOREES19_NS4_17SM90_U32x4_STSM_NENS4_39AutoVectorizingCopyWithAssumedAlignmentILi128EEEEEEvvEEEEvNT_6ParamsE,"ax",@progbits
	.align	128
.text._ZN7cutlass13device_kernelINS_4gemm6kernel13GemmUniversalIN4cute5tupleIJiiiiEEENS1_10collective13CollectiveMmaINS1_35MainloopSm100TmaUmmaWarpSpecializedILi4ELi2ELi4ENS5_IJNS4_1CILi1EEESB_SB_EEEEENS5_IJNSA_ILi64EEENSA_ILi128EEESE_EEENS_10tfloat32_tENS5_IJlSB_lEEESH_SI_NS4_8TiledMMAINS4_8MMA_AtomIJNS4_17SM100_MMA_TF32_SSISH_SH_fLi64ELi128ELNS4_4UMMA5MajorE0ELSN_0ELNSM_7ScaleInE0ELSO_0EEEEEENS4_6LayoutISC_NS5_IJNSA_ILi0EEESS_SS_EEEEENS5_IJNS4_10UnderscoreESV_SV_EEEEENS4_13SM90_TMA_LOADENS4_14ComposedLayoutINS4_7SwizzleILi3ELi4ELi3EEENS4_18smem_ptr_flag_bitsILi32EEENSR_INS5_IJNSA_ILi8EEENSA_ILi32EEEEEENS5_IJS15_SB_EEEEEEEvNS4_8identityESY_S19_vS1A_EENS_8epilogue10collective18CollectiveEpilogueINS1C_23Sm100TmaWarpSpecializedILi4ELi2ELi16ELb1ELb0EEEJSG_NS5_IJNSR_ISE_SB_EENSR_IS15_SB_EEEEESH_SI_SH_SI_NS1C_6fusion15FusionCallbacksIS1G_NS1K_17LinearCombinationISH_fSH_fLNS_15FloatRoundStyleE2EEESG_S1J_JEEENS4_5SM1004TMEM4LOAD26SM100_TMEM_LOAD_16dp128b8xESY_S19_NS4_17SM75_U32x4_LDSM_NENS4_14SM90_TMA_STOREES19_NS4_17SM90_U32x4_STSM_NENS4_39AutoVectorizingCopyWithAssumedAlignmentILi128EEEEEEvvEEEEvNT_6ParamsE:
        .type           _ZN7cutlass13device_kernelINS_4gemm6kernel13GemmUniversalIN4cute5tupleIJiiiiEEENS1_10collective13CollectiveMmaINS1_35MainloopSm100TmaUmmaWarpSpecializedILi4ELi2ELi4ENS5_IJNS4_1CILi1EEESB_SB_EEEEENS5_IJNSA_ILi64EEENSA_ILi128EEESE_EEENS_10tfloat32_tENS5_IJlSB_lEEESH_SI_NS4_8TiledMMAINS4_8MMA_AtomIJNS4_17SM100_MMA_TF32_SSISH_SH_fLi64ELi128ELNS4_4UMMA5MajorE0ELSN_0ELNSM_7ScaleInE0ELSO_0EEEEEENS4_6LayoutISC_NS5_IJNSA_ILi0EEESS_SS_EEEEENS5_IJNS4_10UnderscoreESV_SV_EEEEENS4_13SM90_TMA_LOADENS4_14ComposedLayoutINS4_7SwizzleILi3ELi4ELi3EEENS4_18smem_ptr_flag_bitsILi32EEENSR_INS5_IJNSA_ILi8EEENSA_ILi32EEEEEENS5_IJS15_SB_EEEEEEEvNS4_8identityESY_S19_vS1A_EENS_8epilogue10collective18CollectiveEpilogueINS1C_23Sm100TmaWarpSpecializedILi4ELi2ELi16ELb1ELb0EEEJSG_NS5_IJNSR_ISE_SB_EENSR_IS15_SB_EEEEESH_SI_SH_SI_NS1C_6fusion15FusionCallbacksIS1G_NS1K_17LinearCombinationISH_fSH_fLNS_15FloatRoundStyleE2EEESG_S1J_JEEENS4_5SM1004TMEM4LOAD26SM100_TMEM_LOAD_16dp128b8xESY_S19_NS4_17SM75_U32x4_LDSM_NENS4_14SM90_TMA_STOREES19_NS4_17SM90_U32x4_STSM_NENS4_39AutoVectorizingCopyWithAssumedAlignmentILi128EEEEEEvvEEEEvNT_6ParamsE,@function
        .size           _ZN7cutlass13device_kernelINS_4gemm6kernel13GemmUniversalIN4cute5tupleIJiiiiEEENS1_10collective13CollectiveMmaINS1_35MainloopSm100TmaUmmaWarpSpecializedILi4ELi2ELi4ENS5_IJNS4_1CILi1EEESB_SB_EEEEENS5_IJNSA_ILi64EEENSA_ILi128EEESE_EEENS_10tfloat32_tENS5_IJlSB_lEEESH_SI_NS4_8TiledMMAINS4_8MMA_AtomIJNS4_17SM100_MMA_TF32_SSISH_SH_fLi64ELi128ELNS4_4UMMA5MajorE0ELSN_0ELNSM_7ScaleInE0ELSO_0EEEEEENS4_6LayoutISC_NS5_IJNSA_ILi0EEESS_SS_EEEEENS5_IJNS4_10UnderscoreESV_SV_EEEEENS4_13SM90_TMA_LOADENS4_14ComposedLayoutINS4_7SwizzleILi3ELi4ELi3EEENS4_18smem_ptr_flag_bitsILi32EEENSR_INS5_IJNSA_ILi8EEENSA_ILi32EEEEEENS5_IJS15_SB_EEEEEEEvNS4_8identityESY_S19_vS1A_EENS_8epilogue10collective18CollectiveEpilogueINS1C_23Sm100TmaWarpSpecializedILi4ELi2ELi16ELb1ELb0EEEJSG_NS5_IJNSR_ISE_SB_EENSR_IS15_SB_EEEEESH_SI_SH_SI_NS1C_6fusion15FusionCallbacksIS1G_NS1K_17LinearCombinationISH_fSH_fLNS_15FloatRoundStyleE2EEESG_S1J_JEEENS4_5SM1004TMEM4LOAD26SM100_TMEM_LOAD_16dp128b8xESY_S19_NS4_17SM75_U32x4_LDSM_NENS4_14SM90_TMA_STOREES19_NS4_17SM90_U32x4_STSM_NENS4_39AutoVectorizingCopyWithAssumedAlignmentILi128EEEEEEvvEEEEvNT_6ParamsE,(.L_x_176 - _ZN7cutlass13device_kernelINS_4gemm6kernel13GemmUniversalIN4cute5tupleIJiiiiEEENS1_10collective13CollectiveMmaINS1_35MainloopSm100TmaUmmaWarpSpecializedILi4ELi2ELi4ENS5_IJNS4_1CILi1EEESB_SB_EEEEENS5_IJNSA_ILi64EEENSA_ILi128EEESE_EEENS_10tfloat32_tENS5_IJlSB_lEEESH_SI_NS4_8TiledMMAINS4_8MMA_AtomIJNS4_17SM100_MMA_TF32_SSISH_SH_fLi64ELi128ELNS4_4UMMA5MajorE0ELSN_0ELNSM_7ScaleInE0ELSO_0EEEEEENS4_6LayoutISC_NS5_IJNSA_ILi0EEESS_SS_EEEEENS5_IJNS4_10UnderscoreESV_SV_EEEEENS4_13SM90_TMA_LOADENS4_14ComposedLayoutINS4_7SwizzleILi3ELi4ELi3EEENS4_18smem_ptr_flag_bitsILi32EEENSR_INS5_IJNSA_ILi8EEENSA_ILi32EEEEEENS5_IJS15_SB_EEEEEEEvNS4_8identityESY_S19_vS1A_EENS_8epilogue10collective18CollectiveEpilogueINS1C_23Sm100TmaWarpSpecializedILi4ELi2ELi16ELb1ELb0EEEJSG_NS5_IJNSR_ISE_SB_EENSR_IS15_SB_EEEEESH_SI_SH_SI_NS1C_6fusion15FusionCallbacksIS1G_NS1K_17LinearCombinationISH_fSH_fLNS_15FloatRoundStyleE2EEESG_S1J_JEEENS4_5SM1004TMEM4LOAD26SM100_TMEM_LOAD_16dp128b8xESY_S19_NS4_17SM75_U32x4_LDSM_NENS4_14SM90_TMA_STOREES19_NS4_17SM90_U32x4_STSM_NENS4_39AutoVectorizingCopyWithAssumedAlignmentILi128EEEEEEvvEEEEvNT_6ParamsE)
        .other          _ZN7cutlass13device_kernelINS_4gemm6kernel13GemmUniversalIN4cute5tupleIJiiiiEEENS1_10collective13CollectiveMmaINS1_35MainloopSm100TmaUmmaWarpSpecializedILi4ELi2ELi4ENS5_IJNS4_1CILi1EEESB_SB_EEEEENS5_IJNSA_ILi64EEENSA_ILi128EEESE_EEENS_10tfloat32_tENS5_IJlSB_lEEESH_SI_NS4_8TiledMMAINS4_8MMA_AtomIJNS4_17SM100_MMA_TF32_SSISH_SH_fLi64ELi128ELNS4_4UMMA5MajorE0ELSN_0ELNSM_7ScaleInE0ELSO_0EEEEEENS4_6LayoutISC_NS5_IJNSA_ILi0EEESS_SS_EEEEENS5_IJNS4_10UnderscoreESV_SV_EEEEENS4_13SM90_TMA_LOADENS4_14ComposedLayoutINS4_7SwizzleILi3ELi4ELi3EEENS4_18smem_ptr_flag_bitsILi32EEENSR_INS5_IJNSA_ILi8EEENSA_ILi32EEEEEENS5_IJS15_SB_EEEEEEEvNS4_8identityESY_S19_vS1A_EENS_8epilogue10collective18CollectiveEpilogueINS1C_23Sm100TmaWarpSpecializedILi4ELi2ELi16ELb1ELb0EEEJSG_NS5_IJNSR_ISE_SB_EENSR_IS15_SB_EEEEESH_SI_SH_SI_NS1C_6fusion15FusionCallbacksIS1G_NS1K_17LinearCombinationISH_fSH_fLNS_15FloatRoundStyleE2EEESG_S1J_JEEENS4_5SM1004TMEM4LOAD26SM100_TMEM_LOAD_16dp128b8xESY_S19_NS4_17SM75_U32x4_LDSM_NENS4_14SM90_TMA_STOREES19_NS4_17SM90_U32x4_STSM_NENS4_39AutoVectorizingCopyWithAssumedAlignmentILi128EEEEEEvvEEEEvNT_6ParamsE,@"STO_CUDA_ENTRY STV_DEFAULT"
_ZN7cutlass13device_kernelINS_4gemm6kernel13GemmUniversalIN4cute5tupleIJiiiiEEENS1_10collective13CollectiveMmaINS1_35MainloopSm100TmaUmmaWarpSpecializedILi4ELi2ELi4ENS5_IJNS4_1CILi1EEESB_SB_EEEEENS5_IJNSA_ILi64EEENSA_ILi128EEESE_EEENS_10tfloat32_tENS5_IJlSB_lEEESH_SI_NS4_8TiledMMAINS4_8MMA_AtomIJNS4_17SM100_MMA_TF32_SSISH_SH_fLi64ELi128ELNS4_4UMMA5MajorE0ELSN_0ELNSM_7ScaleInE0ELSO_0EEEEEENS4_6LayoutISC_NS5_IJNSA_ILi0EEESS_SS_EEEEENS5_IJNS4_10UnderscoreESV_SV_EEEEENS4_13SM90_TMA_LOADENS4_14ComposedLayoutINS4_7SwizzleILi3ELi4ELi3EEENS4_18smem_ptr_flag_bitsILi32EEENSR_INS5_IJNSA_ILi8EEENSA_ILi32EEEEEENS5_IJS15_SB_EEEEEEEvNS4_8identityESY_S19_vS1A_EENS_8epilogue10collective18CollectiveEpilogueINS1C_23Sm100TmaWarpSpecializedILi4ELi2ELi16ELb1ELb0EEEJSG_NS5_IJNSR_ISE_SB_EENSR_IS15_SB_EEEEESH_SI_SH_SI_NS1C_6fusion15FusionCallbacksIS1G_NS1K_17LinearCombinationISH_fSH_fLNS_15FloatRoundStyleE2EEESG_S1J_JEEENS4_5SM1004TMEM4LOAD26SM100_TMEM_LOAD_16dp128b8xESY_S19_NS4_17SM75_U32x4_LDSM_NENS4_14SM90_TMA_STOREES19_NS4_17SM90_U32x4_STSM_NENS4_39AutoVectorizingCopyWithAssumedAlignmentILi128EEEEEEvvEEEEvNT_6ParamsE:
[----:B------:R-:W1:Y:S01]  /*0000*/  LDC R1, c[0x0][0x37c] ;  /* 0x0000df00ff017b82 */ /* 0x000e620000000800 */
[----:B------:R-:W2:Y:S01]  /*0010*/  S2R R77, SR_TID.X ;  /* 0x00000000004d7919 */ /* 0x000ea20000002100 */
[----:B------:R-:W3:Y:S01]  /*0020*/  LDCU.64 UR4, c[0x0][0x890] ;  /* 0x00011200ff0477ac */ /* 0x000ee20008000a00 */
[----:B------:R-:W-:Y:S02]  /*0030*/  PRMT R64, RZ, 0x7610, R64 ;  /* 0x00007610ff407816 */ /* 0x000fe40000000040 */
[----:B------:R-:W-:Y:S01]  /*0040*/  ELECT P5, URZ, PT ;  /* 0x0000000000ff782f */ /* 0x000fe200038a0000 */
[----:B------:R-:W4:Y:S01]  /*0050*/  LDCU.64 UR46, c[0x0][0x358] ;  /* 0x00006b00ff2e77ac */ /* 0x000f220008000a00 */
[----:B---3--:R-:W-:-:S04]  /*0060*/  UISETP.NE.U32.AND UP0, UPT, UR4, URZ, UPT ;  /* 0x000000ff0400728c */ /* 0x008fc8000bf05070 */
[----:B------:R-:W-:Y:S01]  /*0070*/  UISETP.NE.AND.EX UP0, UPT, UR5, URZ, UPT, UP0 ;  /* 0x000000ff0500728c */ /* 0x000fe2000bf05300 */
[----:B--2---:R-:W-:-:S05]  /*0080*/  SHF.R.U32.HI R69, RZ, 0x5, R77 ;  /* 0x00000005ff457819 */ /* 0x004fca000001164d */
[----:B------:R-:W2:Y:S02]  /*0090*/  SHFL.IDX PT, R0, R69, RZ, 0x1f ;  /* 0x00001fff45007589 */ /* 0x000ea400000e0000 */
[----:B--2---:R-:W-:Y:S01]  /*00a0*/  R2UR UR8, R0 ;  /* 0x00000000000872ca */ /* 0x004fe200000e0000 */
[----:B-1--4-:R-:W-:-:S14]  /*00b0*/  BRA.U UP0, `(.L_x_0) ;  /* 0x00000001002c7547 */ /* 0x012fdc000b800000 */
[----:B------:R-:W1:Y:S02]  /*00c0*/  LDCU.64 UR6, c[0x0][0x888] ;  /* 0x00011100ff0677ac */ /* 0x000e640008000a00 */
[----:B-1----:R-:W-:-:S04]  /*00d0*/  UISETP.NE.U32.AND UP0, UPT, UR6, URZ, UPT ;  /* 0x000000ff0600728c */ /* 0x002fc8000bf05070 */
[----:B------:R-:W-:-:S09]  /*00e0*/  UISETP.NE.AND.EX UP0, UPT, UR7, URZ, UPT, UP0 ;  /* 0x000000ff0700728c */ /* 0x000fd2000bf05300 */
[----:B------:R-:W-:Y:S05]  /*00f0*/  BRA.U !UP0, `(.L_x_1) ;  /* 0x0000000108107547 */ /* 0x000fea000b800000 */
[----:B------:R-:W1:Y:S02]  /*0100*/  LDC.64 R2, c[0x0][0x888] ;  /* 0x00022200ff027b82 */ /* 0x000e640000000a00 */
[----:B-1----:R1:W5:Y:S01]  /*0110*/  LDG.E R35, desc[UR46][R2.64] ;  /* 0x0000002e02237981 */ /* 0x002362000c1e1900 */
[----:B------:R-:W-:Y:S01]  /*0120*/  HFMA2 R64, -RZ, RZ, 0, 5.9604644775390625e-08 ;  /* 0x00000001ff407431 */ /* 0x000fe200000001ff */
[----:B------:R-:W-:Y:S05]  /*0130*/  BRA `(.L_x_0) ;  /* 0x00000000000c7947 */ /* 0x000fea0003800000 */
.L_x_1:
[----:B------:R-:W1:Y:S01]  /*0140*/  LDCU UR6, c[0x0][0x880] ;  /* 0x00011000ff0677ac */ /* 0x000e620008000800 */
[----:B------:R-:W-:Y:S01]  /*0150*/  HFMA2 R64, -RZ, RZ, 0, 5.9604644775390625e-08 ;  /* 0x00000001ff407431 */ /* 0x000fe200000001ff */
[----:B-1----:R-:W-:-:S07]  /*0160*/  MOV R35, UR6 ;  /* 0x0000000600237c02 */ /* 0x002fce0008000f00 */
.L_x_0:
[----:B------:R-:W2:Y:S02]  /*0170*/  LDCU.64 UR6, c[0x0][0x8b0] ;  /* 0x00011600ff0677ac */ /* 0x000ea40008000a00 */
[----:B--2---:R-:W-:-:S04]  /*0180*/  UISETP.NE.U32.AND UP0, UPT, UR6, URZ, UPT ;  /* 0x000000ff0600728c */ /* 0x004fc8000bf05070 */
[----:B------:R-:W-:-:S09]  /*0190*/  UISETP.NE.AND.EX UP0, UPT, UR7, URZ, UPT, UP0 ;  /* 0x000000ff0700728c */ /* 0x000fd2000bf05300 */
[----:B------:R-:W-:Y:S05]  /*01a0*/  BRA.U UP0, `(.L_x_2) ;  /* 0x0000000100247547 */ /* 0x000fea000b800000 */
[----:B------:R-:W2:Y:S02]  /*01b0*/  LDCU.64 UR6, c[0x0][0x8a8] ;  /* 0x00011500ff0677ac */ /* 0x000ea40008000a00 */
[----:B--2---:R-:W-:-:S04]  /*01c0*/  UISETP.NE.U32.AND UP0, UPT, UR6, URZ, UPT ;  /* 0x000000ff0600728c */ /* 0x004fc8000bf05070 */
[----:B------:R-:W-:-:S09]  /*01d0*/  UISETP.NE.AND.EX UP0, UPT, UR7, URZ, UPT, UP0 ;  /* 0x000000ff0700728c */ /* 0x000fd2000bf05300 */
[----:B------:R-:W-:Y:S05]  /*01e0*/  BRA.U !UP0, `(.L_x_3) ;  /* 0x00000001080c7547 */ /* 0x000fea000b800000 */
[----:B-1----:R-:W1:Y:S02]  /*01f0*/  LDC.64 R2, c[0x0][0x8a8] ;  /* 0x00022a00ff027b82 */ /* 0x002e640000000a00 */
[----:B-1----:R2:W5:Y:S01]  /*0200*/  LDG.E R33, desc[UR46][R2.64] ;  /* 0x0000002e02217981 */ /* 0x002562000c1e1900 */
[----:B------:R-:W-:Y:S05]  /*0210*/  BRA `(.L_x_2) ;  /* 0x0000000000087947 */ /* 0x000fea0003800000 */
.L_x_3:
[----:B------:R-:W2:Y:S02]  /*0220*/  LDCU UR6, c[0x0][0x8a0] ;  /* 0x00011400ff0677ac */ /* 0x000ea40008000800 */
[----:B--2---:R-:W-:Y:S02]  /*0230*/  MOV R33, UR6 ;  /* 0x0000000600217c02 */ /* 0x004fe40008000f00 */
.L_x_2:
[----:B------:R-:W-:Y:S01]  /*0240*/  IMAD.U32 R0, RZ, RZ, UR8 ;  /* 0x00000008ff007e24 */ /* 0x000fe2000f8e00ff */
[----:B------:R-:W-:Y:S04]  /*0250*/  BSSY.RECONVERGENT B0, `(.L_x_4) ;  /* 0x000000c000007945 */ /* 0x000fe80003800200 */
[C---:B------:R-:W-:Y:S02]  /*0260*/  ISETP.NE.OR P1, PT, R0.reuse, 0x1, !P5 ;  /* 0x000000010000780c */ /* 0x040fe40006f25670 */
[----:B------:R-:W-:-:S11]  /*0270*/  ISETP.NE.OR P0, PT, R0, 0x3, !P5 ;  /* 0x000000030000780c */ /* 0x000fd60006f05670 */
[----:B------:R-:W-:Y:S05]  /*0280*/  @P1 BRA `(.L_x_5) ;  /* 0x0000000000201947 */ /* 0x000fea0003800000 */
[----:B------:R-:W3:Y:S02]  /*0290*/  LDCU.64 UR6, c[0x0][0x348] ;  /* 0x00006900ff0677ac */ /* 0x000ee40008000a00 */
[----:B---3--:R-:W-:Y:S02]  /*02a0*/  UIADD3 UR10, UP1, UPT, UR6, 0x80, URZ ;  /* 0x00000080060a7890 */ /* 0x008fe4000ff3e0ff */
[----:B------:R-:W-:Y:S02]  /*02b0*/  UIADD3 UR6, UP0, UPT, UR6, 0x180, URZ ;  /* 0x0000018006067890 */ /* 0x000fe4000ff1e0ff */
[----:B------:R-:W-:Y:S02]  /*02c0*/  UIADD3.X UR11, UPT, UPT, URZ, UR7, URZ, UP1, !UPT ;  /* 0x00000007ff0b7290 */ /* 0x000fe40008ffe4ff */
[----:B------:R-:W-:-:S07]  /*02d0*/  UIADD3.X UR7, UPT, UPT, URZ, UR7, URZ, UP0, !UPT ;  /* 0x00000007ff077290 */ /* 0x000fce00087fe4ff */
[----:B------:R3:W-:Y:S02]  /*02e0*/  UTMACCTL.PF [UR10] ;  /* 0x000000000a0079b9 */ /* 0x0007e40008040000 */
[----:B------:R3:W-:Y:S02]  /*02f0*/  UTMACCTL.PF [UR6] ;  /* 0x00000000060079b9 */ /* 0x0007e40008040000 */
[----:B---3--:R-:W-:Y:S01]  /*0300*/  NOP ;  /* 0x0000000000007918 */ /* 0x008fe20000000000 */
.L_x_5:
[----:B------:R-:W-:Y:S05]  /*0310*/  BSYNC.RECONVERGENT B0 ;  /* 0x0000000000007941 */ /* 0x000fea0003800200 */
.L_x_4:
[----:B------:R-:W-:Y:S04]  /*0320*/  BSSY.RECONVERGENT B0, `(.L_x_6) ;  /* 0x000000a000007945 */ /* 0x000fe80003800200 */
        /* <DEDUP_REMOVED lines=9> */
.L_x_7:
[----:B------:R-:W-:Y:S05]  /*03c0*/  BSYNC.RECONVERGENT B0 ;  /* 0x0000000000007941 */ /* 0x000fea0003800200 */
.L_x_6:
[----:B------:R-:W3:Y:S01]  /*03d0*/  LDCU.64 UR6, c[0x0][0x888] ;  /* 0x00011100ff0677ac */ /* 0x000ee20008000a00 */
[----:B------:R-:W-:Y:S02]  /*03e0*/  UISETP.EQ.U32.AND UP1, UPT, UR4, URZ, UPT ;  /* 0x000000ff0400728c */ /* 0x000fe4000bf22070 */
[----:B------:R-:W-:Y:S02]  /*03f0*/  UPLOP3.LUT UP2, UPT, UPT, UPT, UPT, 0x80, 0x8 ;  /* 0x000000000008789c */ /* 0x000fe40003f4f070 */
[----:B---3--:R-:W-:-:S04]  /*0400*/  UISETP.NE.U32.AND UP0, UPT, UR6, URZ, UPT ;  /* 0x000000ff0600728c */ /* 0x008fc8000bf05070 */
[----:B------:R-:W-:-:S04]  /*0410*/  UISETP.NE.AND.EX UP0, UPT, UR7, URZ, UPT, UP0 ;  /* 0x000000ff0700728c */ /* 0x000fc8000bf05300 */
[----:B------:R-:W-:-:S04]  /*0420*/  UISETP.EQ.OR.EX UP3, UPT, UR5, URZ, !UP0, UP1 ;  /* 0x000000ff0500728c */ /* 0x000fc8000c762710 */
[----:B------:R-:W-:-:S05]  /*0430*/  UP2UR UR50, UPR, URZ, 0x8 ;  /* 0x00000008ff327883 */ /* 0x000fca0008000000 */
[----:B------:R-:W-:Y:S07]  /*0440*/  BRA.U !UP3, `(.L_x_8) ;  /* 0x000000010b207547 */ /* 0x000fee000b800000 */
[----:B------:R-:W-:Y:S01]  /*0450*/  UISETP.NE.U32.AND UP2, UPT, UR4, URZ, UPT ;  /* 0x000000ff0400728c */ /* 0x000fe2000bf45070 */
[----:B-----5:R-:W-:Y:S01]  /*0460*/  FSETP.NEU.AND P0, PT, R35, RZ, PT ;  /* 0x000000ff2300720b */ /* 0x020fe20003f0d000 */
[----:B------:R-:W-:Y:S02]  /*0470*/  USEL UR4, URZ, 0xffffffff, UP0 ;  /* 0xffffffffff047887 */ /* 0x000fe40008000000 */
[----:B------:R-:W-:-:S10]  /*0480*/  UISETP.NE.AND.EX UP2, UPT, UR5, URZ, UPT, UP2 ;  /* 0x000000ff0500728c */ /* 0x000fd4000bf45320 */
[----:B------:R-:W-:Y:S01]  /*0490*/  VOTEU.ANY UP1, P0 ;  /* 0x0000000000ff7886 */ /* 0x000fe20000020100 */
[----:B------:R-:W-:-:S04]  /*04a0*/  @!UP2 USEL UR4, URZ, 0xffffffff, UP1 ;  /* 0xffffffffff04a887 */ /* 0x000fc80008800000 */
[----:B------:R-:W-:-:S04]  /*04b0*/  ULOP3.LUT UR4, UR4, 0x1, URZ, 0xc0, !UPT ;  /* 0x0000000104047892 */ /* 0x000fc8000f8ec0ff */
[----:B------:R-:W-:-:S11]  /*04c0*/  UISETP.NE.U32.AND UP2, UPT, UR4, 0x1, UPT ;  /* 0x000000010400788c */ /* 0x000fd6000bf45070 */
.L_x_8:
[----:B-12---:R-:W1:Y:S01]  /*04d0*/  SHFL.IDX PT, R2, R69, RZ, 0x1f ;  /* 0x00001fff45027589 */ /* 0x006e6200000e0000 */
[----:B------:R-:W-:-:S04]  /*04e0*/  UISETP.NE.AND UP1, UPT, UR8, 0x2, UPT ;  /* 0x000000020800788c */ /* 0x000fc8000bf25270 */
[----:B------:R-:W-:Y:S01]  /*04f0*/  USEL UR6, URZ, 0x1, UP1 ;  /* 0x00000001ff067887 */ /* 0x000fe20008800000 */
[----:B-1----:R-:W-:-:S13]  /*0500*/  ISETP.NE.AND P0, PT, R2, RZ, PT ;  /* 0x000000ff0200720c */ /* 0x002fda0003f05270 */
[----:B------:R-:W-:Y:S05]  /*0510*/  @P0 BRA `(.L_x_9) ;  /* 0x0000000000480947 */ /* 0x000fea0003800000 */
[----:B------:R-:W1:Y:S01]  /*0520*/  S2UR UR5, SR_CgaCtaId ;  /* 0x00000000000579c3 */ /* 0x000e620000008800 */
[----:B------:R-:W-:Y:S01]  /*0530*/  UMOV UR7, 0x400 ;  /* 0x0000040000077882 */ /* 0x000fe20000000000 */
[----:B------:R-:W-:Y:S01]  /*0540*/  UMOV UR4, 0x1 ;  /* 0x0000000100047882 */ /* 0x000fe20000000000 */
[----:B------:R-:W-:Y:S01]  /*0550*/  ELECT P0, URZ, PT ;  /* 0x0000000000ff782f */ /* 0x000fe20003800000 */
[----:B------:R-:W-:-:S04]  /*0560*/  UIADD3 UR10, UPT, UPT, -UR4, 0x100000, URZ ;  /* 0x00100000040a7890 */ /* 0x000fc8000fffe1ff */
[----:B------:R-:W-:Y:S02]  /*0570*/  USHF.L.U32 UR11, UR10, 0xb, URZ ;  /* 0x0000000b0a0b7899 */ /* 0x000fe400080006ff */
[----:B------:R-:W-:Y:S02]  /*0580*/  USHF.L.U32 UR10, UR10, 0x1, URZ ;  /* 0x000000010a0a7899 */ /* 0x000fe400080006ff */
[----:B-1----:R-:W-:Y:S01]  /*0590*/  ULEA UR5, UR5, UR7, 0x18 ;  /* 0x0000000705057291 */ /* 0x002fe2000f8ec0ff */
[----:B------:R-:W1:Y:S11]  /*05a0*/  FENCE.VIEW.ASYNC.S ;  /* 0x00000000000073c6 */ /* 0x000e760000000000 */
[----:B-1----:R1:W2:Y:S01]  /*05b0*/  SYNCS.EXCH.64 URZ, [UR5], UR10 ;  /* 0x0000000a05ff75b2 */ /* 0x0022a20008000100 */
[----:B------:R1:W3:Y:S01]  /*05c0*/  SYNCS.EXCH.64 URZ, [UR5+0x20], UR10 ;  /* 0x0000200a05ff75b2 */ /* 0x0002e20008000100 */
[----:B------:R1:W4:Y:S01]  /*05d0*/  SYNCS.EXCH.64 URZ, [UR5+0x8], UR10 ;  /* 0x0000080a05ff75b2 */ /* 0x0003220008000100 */
[----:B------:R1:W1:Y:S01]  /*05e0*/  SYNCS.EXCH.64 URZ, [UR5+0x28], UR10 ;  /* 0x0000280a05ff75b2 */ /* 0x0002620008000100 */
[----:B------:R1:W1:Y:S01]  /*05f0*/  SYNCS.EXCH.64 URZ, [UR5+0x10], UR10 ;  /* 0x0000100a05ff75b2 */ /* 0x0002620008000100 */
[----:B------:R1:W1:Y:S01]  /*0600*/  SYNCS.EXCH.64 URZ, [UR5+0x30], UR10 ;  /* 0x0000300a05ff75b2 */ /* 0x0002620008000100 */
[----:B------:R1:W1:Y:S01]  /*0610*/  SYNCS.EXCH.64 URZ, [UR5+0x18], UR10 ;  /* 0x0000180a05ff75b2 */ /* 0x0002620008000100 */
[----:B------:R1:W1:Y:S01]  /*0620*/  SYNCS.EXCH.64 URZ, [UR5+0x38], UR10 ;  /* 0x0000380a05ff75b2 */ /* 0x0002620008000100 */
[----:B------:R-:W-:Y:S01]  /*0630*/  NOP ;  /* 0x0000000000007918 */ /* 0x000fe20000000000 */
.L_x_9:
[----:B------:R-:W2:Y:S01]  /*0640*/  SHFL.IDX PT, R2, R69, RZ, 0x1f ;  /* 0x00001fff45027589 */ /* 0x000ea200000e0000 */
[----:B------:R-:W-:Y:S01]  /*0650*/  NOP ;  /* 0x0000000000007918 */ /* 0x000fe20000000000 */
[----:B--2---:R-:W-:-:S13]  /*0660*/  ISETP.NE.AND P0, PT, R2, 0x1, PT ;  /* 0x000000010200780c */ /* 0x004fda0003f05270 */
[----:B------:R-:W-:Y:S05]  /*0670*/  @P0 BRA `(.L_x_10) ;  /* 0x0000000000580947 */ /* 0x000fea0003800000 */
[----:B------:R-:W2:Y:S01]  /*0680*/  S2UR UR7, SR_CgaCtaId ;  /* 0x00000000000779c3 */ /* 0x000ea20000008800 */
[----:B------:R-:W-:Y:S01]  /*0690*/  UMOV UR9, 0x400 ;  /* 0x0000040000097882 */ /* 0x000fe20000000000 */
[----:B-1----:R-:W-:Y:S01]  /*06a0*/  UMOV UR5, 0x20 ;  /* 0x0000002000057882 */ /* 0x002fe20000000000 */
[----:B------:R-:W-:Y:S01]  /*06b0*/  UMOV UR4, 0x80 ;  /* 0x0000008000047882 */ /* 0x000fe20000000000 */
[----:B------:R-:W-:-:S04]  /*06c0*/  UIADD3 UR10, UPT, UPT, -UR5, 0x100000, URZ ;  /* 0x00100000050a7890 */ /* 0x000fc8000fffe1ff */
[----:B------:R-:W-:Y:S02]  /*06d0*/  USHF.L.U32 UR11, UR10, 0xb, URZ ;  /* 0x0000000b0a0b7899 */ /* 0x000fe400080006ff */
[----:B------:R-:W-:Y:S02]  /*06e0*/  USHF.L.U32 UR10, UR10, 0x1, URZ ;  /* 0x000000010a0a7899 */ /* 0x000fe400080006ff */
[----:B------:R-:W-:-:S04]  /*06f0*/  UIADD3 UR4, UPT, UPT, -UR4, 0x100000, URZ ;  /* 0x0010000004047890 */ /* 0x000fc8000fffe1ff */
[----:B------:R-:W-:Y:S02]  /*0700*/  USHF.L.U32 UR5, UR4, 0xb, URZ ;  /* 0x0000000b04057899 */ /* 0x000fe400080006ff */
[----:B------:R-:W-:Y:S01]  /*0710*/  USHF.L.U32 UR4, UR4, 0x1, URZ ;  /* 0x0000000104047899 */ /* 0x000fe200080006ff */
[----:B------:R-:W-:Y:S01]  /*0720*/  ELECT P0, URZ, PT ;  /* 0x0000000000ff782f */ /* 0x000fe20003800000 */
[----:B--2---:R-:W-:Y:S01]  /*0730*/  ULEA UR7, UR7, UR9, 0x18 ;  /* 0x0000000907077291 */ /* 0x004fe2000f8ec0ff */
[----:B------:R-:W1:Y:S11]  /*0740*/  FENCE.VIEW.ASYNC.S ;  /* 0x00000000000073c6 */ /* 0x000e760000000000 */
[----:B-1----:R2:W1:Y:S01]  /*0750*/  SYNCS.EXCH.64 URZ, [UR7+0x40], UR10 ;  /* 0x0000400a07ff75b2 */ /* 0x0024620008000100 */
[----:B------:R2:W1:Y:S01]  /*0760*/  SYNCS.EXCH.64 URZ, [UR7+0x60], UR4 ;  /* 0x0000600407ff75b2 */ /* 0x0004620008000100 */
[----:B------:R2:W1:Y:S01]  /*0770*/  SYNCS.EXCH.64 URZ, [UR7+0x48], UR10 ;  /* 0x0000480a07ff75b2 */ /* 0x0004620008000100 */
[----:B------:R2:W1:Y:S01]  /*0780*/  SYNCS.EXCH.64 URZ, [UR7+0x68], UR4 ;  /* 0x0000680407ff75b2 */ /* 0x0004620008000100 */
[----:B------:R2:W1:Y:S01]  /*0790*/  SYNCS.EXCH.64 URZ, [UR7+0x50], UR10 ;  /* 0x0000500a07ff75b2 */ /* 0x0004620008000100 */
[----:B------:R2:W1:Y:S01]  /*07a0*/  SYNCS.EXCH.64 URZ, [UR7+0x70], UR4 ;  /* 0x0000700407ff75b2 */ /* 0x0004620008000100 */
[----:B------:R2:W1:Y:S01]  /*07b0*/  SYNCS.EXCH.64 URZ, [UR7+0x58], UR10 ;  /* 0x0000580a07ff75b2 */ /* 0x0004620008000100 */
[----:B------:R2:W1:Y:S02]  /*07c0*/  SYNCS.EXCH.64 URZ, [UR7+0x78], UR4 ;  /* 0x0000780407ff75b2 */ /* 0x0004640008000100 */
[----:B--2---:R-:W-:Y:S01]  /*07d0*/  NOP ;  /* 0x0000000000007918 */ /* 0x004fe20000000000 */
.L_x_10:
[----:B------:R-:W2:Y:S01]  /*07e0*/  SHFL.IDX PT, R2, R69, RZ, 0x1f ;  /* 0x00001fff45027589 */ /* 0x000ea200000e0000 */
[----:B------:R-:W-:Y:S01]  /*07f0*/  NOP ;  /* 0x0000000000007918 */ /* 0x000fe20000000000 */
[----:B--2---:R-:W-:-:S13]  /*0800*/  ISETP.NE.AND P0, PT, R2, 0x3, PT ;  /* 0x000000030200780c */ /* 0x004fda0003f05270 */
[----:B------:R-:W-:Y:S05]  /*0810*/  @P0 BRA `(.L_x_11) ;  /* 0x0000000000300947 */ /* 0x000fea0003800000 */
[----:B-1----:R-:W1:Y:S01]  /*0820*/  S2UR UR5, SR_CgaCtaId ;  /* 0x00000000000579c3 */ /* 0x002e620000008800 */
        /* <DEDUP_REMOVED lines=8> */
[----:B-1----:R2:W1:Y:S01]  /*08b0*/  SYNCS.EXCH.64 URZ, [UR5+0x80], UR10 ;  /* 0x0000800a05ff75b2 */ /* 0x0024620008000100 */
[----:B------:R2:W1:Y:S02]  /*08c0*/  SYNCS.EXCH.64 URZ, [UR5+0x88], UR10 ;  /* 0x0000880a05ff75b2 */ /* 0x0004640008000100 */
[----:B--2---:R-:W-:Y:S01]  /*08d0*/  NOP ;  /* 0x0000000000007918 */ /* 0x004fe20000000000 */
.L_x_11:
[----:B------:R-:W2:Y:S01]  /*08e0*/  SHFL.IDX PT, R2, R69, RZ, 0x1f ;  /* 0x00001fff45027589 */ /* 0x000ea200000e0000 */
[----:B------:R-:W-:Y:S01]  /*08f0*/  NOP ;  /* 0x0000000000007918 */ /* 0x000fe20000000000 */
[----:B--2---:R-:W-:-:S13]  /*0900*/  ISETP.NE.AND P0, PT, R2, 0x4, PT ;  /* 0x000000040200780c */ /* 0x004fda0003f05270 */
[----:B------:R-:W-:Y:S05]  /*0910*/  @P0 BRA `(.L_x_12) ;  /* 0x00000000004c0947 */ /* 0x000fea0003800000 */
[----:B-1----:R-:W1:Y:S01]  /*0920*/  S2UR UR5, SR_CgaCtaId ;  /* 0x00000000000579c3 */ /* 0x002e620000008800 */
[----:B------:R-:W-:Y:S01]  /*0930*/  UMOV UR9, 0x100 ;  /* 0x0000010000097882 */ /* 0x000fe20000000000 */
[----:B------:R-:W-:Y:S01]  /*0940*/  UMOV UR7, 0x400 ;  /* 0x0000040000077882 */ /* 0x000fe20000000000 */
[----:B------:R-:W-:Y:S01]  /*0950*/  USEL UR9, UR9, 0xe0, UP2 ;  /* 0x000000e009097887 */ /* 0x000fe20009000000 */
[----:B------:R-:W-:Y:S01]  /*0960*/  UMOV UR4, 0x1 ;  /* 0x0000000100047882 */ /* 0x000fe20000000000 */
[----:B------:R-:W-:Y:S01]  /*0970*/  ELECT P0, URZ, PT ;  /* 0x0000000000ff782f */ /* 0x000fe20003800000 */
[----:B------:R-:W-:-:S04]  /*0980*/  UIADD3 UR10, UPT, UPT, -UR4, 0x100000, URZ ;  /* 0x00100000040a7890 */ /* 0x000fc8000fffe1ff */
[----:B------:R-:W-:Y:S02]  /*0990*/  USHF.L.U32 UR11, UR10, 0xb, URZ ;  /* 0x0000000b0a0b7899 */ /* 0x000fe400080006ff */
[----:B------:R-:W-:Y:S02]  /*09a0*/  USHF.L.U32 UR10, UR10, 0x1, URZ ;  /* 0x000000010a0a7899 */ /* 0x000fe400080006ff */
[----:B------:R-:W-:-:S04]  /*09b0*/  UIADD3 UR12, UPT, UPT, -UR9, 0x100000, URZ ;  /* 0x00100000090c7890 */ /* 0x000fc8000fffe1ff */
[----:B------:R-:W-:Y:S02]  /*09c0*/  USHF.L.U32 UR13, UR12, 0xb, URZ ;  /* 0x0000000b0c0d7899 */ /* 0x000fe400080006ff */
[----:B------:R-:W-:Y:S02]  /*09d0*/  USHF.L.U32 UR12, UR12, 0x1, URZ ;  /* 0x000000010c0c7899 */ /* 0x000fe400080006ff */
[----:B-1----:R-:W-:Y:S01]  /*09e0*/  ULEA UR5, UR5, UR7, 0x18 ;  /* 0x0000000705057291 */ /* 0x002fe2000f8ec0ff */
[----:B------:R-:W1:Y:S11]  /*09f0*/  FENCE.VIEW.ASYNC.S ;  /* 0x00000000000073c6 */ /* 0x000e760000000000 */
[----:B-1----:R2:W1:Y:S01]  /*0a00*/  SYNCS.EXCH.64 URZ, [UR5+0x90], UR10 ;  /* 0x0000900a05ff75b2 */ /* 0x0024620008000100 */
[----:B------:R2:W1:Y:S01]  /*0a10*/  SYNCS.EXCH.64 URZ, [UR5+0xa0], UR12 ;  /* 0x0000a00c05ff75b2 */ /* 0x0004620008000100 */
[----:B------:R2:W1:Y:S01]  /*0a20*/  SYNCS.EXCH.64 URZ, [UR5+0x98], UR10 ;  /* 0x0000980a05ff75b2 */ /* 0x0004620008000100 */
[----:B------:R2:W1:Y:S02]  /*0a30*/  SYNCS.EXCH.64 URZ, [UR5+0xa8], UR12 ;  /* 0x0000a80c05ff75b2 */ /* 0x0004640008000100 */
[----:B--2---:R-:W-:Y:S01]  /*0a40*/  NOP ;  /* 0x0000000000007918 */ /* 0x004fe20000000000 */
.L_x_12:
        /* <DEDUP_REMOVED lines=26> */
.L_x_13:
        /* <DEDUP_REMOVED lines=18> */
.L_x_14:
[----:B-1----:R-:W1:Y:S01]  /*0d10*/  S2UR UR5, SR_CTAID.X ;  /* 0x00000000000579c3 */ /* 0x002e620000002500 */
[----:B------:R-:W-:-:S05]  /*0d20*/  CS2R.32 R63, SR_CgaSize ;  /* 0x00000000003f7805 */ /* 0x000fca0000008a00 */
[----:B------:R-:W-:-:S05]  /*0d30*/  IMAD R63, R63, -0xa0, RZ ;  /* 0xffffff603f3f7824 */ /* 0x000fca00078e02ff */
[----:B------:R-:W-:-:S14]  /*0d40*/  R2UR UR9, R63 ;  /* 0x000000003f0972ca */ /* 0x000fdc00000e0000 */
[----:B------:R-:W2:Y:S01]  /*0d50*/  LDCU UR9, c[0x0][UR9+0x2b0] ;  /* 0x00005600090977ac */ /* 0x000ea20008000800 */
[----:B------:R-:W-:Y:S01]  /*0d60*/  NOP ;  /* 0x0000000000007918 */ /* 0x000fe20000000000 */
[----:B------:R-:W-:-:S05]  /*0d70*/  CS2R.32 R63, SR_CgaSize ;  /* 0x00000000003f7805 */ /* 0x000fca0000008a00 */
[----:B------:R-:W-:-:S05]  /*0d80*/  IMAD R63, R63, -0xa0, RZ ;  /* 0xffffff603f3f7824 */ /* 0x000fca00078e02ff */
[----:B------:R-:W-:-:S14]  /*0d90*/  R2UR UR7, R63 ;  /* 0x000000003f0772ca */ /* 0x000fdc00000e0000 */
[----:B------:R-:W3:Y:S01]  /*0da0*/  LDCU UR7, c[0x0][UR7+0x2b4] ;  /* 0x00005680070777ac */ /* 0x000ee20008000800 */
[----:B------:R-:W4:Y:S08]  /*0db0*/  S2UR UR4, SR_CTAID.Y ;  /* 0x00000000000479c3 */ /* 0x000f300000002600 */
[----:B------:R-:W3:Y:S01]  /*0dc0*/  LDC R10, c[0x0][0xb24] ;  /* 0x0002c900ff0a7b82 */ /* 0x000ee20000000800 */
[----:B-1----:R-:W-:-:S02]  /*0dd0*/  I2FP.F32.U32 R63, UR5 ;  /* 0x00000005003f7c45 */ /* 0x002fc40008201000 */
[----:B------:R-:W-:-:S05]  /*0de0*/  CS2R.32 R3, SR_CgaSize ;  /* 0x0000000000037805 */ /* 0x000fca0000008a00 */
[----:B------:R-:W-:-:S06]  /*0df0*/  IMAD R3, R3, -0xa0, RZ ;  /* 0xffffff6003037824 */ /* 0x000fcc00078e02ff */
[----:B------:R-:W1:Y:S01]  /*0e00*/  LDC R3, c[0x0][R3+0x2a0] ;  /* 0x0000a80003037b82 */ /* 0x000e620000000800 */
[----:B------:R-:W-:Y:S01]  /*0e10*/  MOV R15, UR5 ;  /* 0x00000005000f7c02 */ /* 0x000fe20008000f00 */
[----:B--2---:R-:W-:Y:S01]  /*0e20*/  FMUL R63, R63, UR9 ;  /* 0x000000093f3f7c20 */ /* 0x004fe20008400000 */
[----:B----4-:R-:W-:Y:S02]  /*0e30*/  I2FP.F32.U32 R62, UR4 ;  /* 0x00000004003e7c45 */ /* 0x010fe40008201000 */
[----:B------:R-:W-:-:S05]  /*0e40*/  CS2R.32 R2, SR_CgaSize ;  /* 0x0000000000027805 */ /* 0x000fca0000008a00 */
[----:B------:R-:W-:-:S06]  /*0e50*/  IMAD R2, R2, -0xa0, RZ ;  /* 0xffffff6002027824 */ /* 0x000fcc00078e02ff */
[----:B------:R-:W2:Y:S01]  /*0e60*/  LDC R2, c[0x0][R2+0x2a4] ;  /* 0x0000a90002027b82 */ /* 0x000ea20000000800 */
[----:B------:R-:W-:Y:S01]  /*0e70*/  MOV R14, UR4 ;  /* 0x00000004000e7c02 */ /* 0x000fe20008000f00 */
[----:B------:R-:W4:Y:S01]  /*0e80*/  F2I.U32.TRUNC.NTZ R63, R63 ;  /* 0x0000003f003f7305 */ /* 0x000f22000020f000 */
[----:B---3--:R-:W-:-:S05]  /*0e90*/  FMUL R62, R62, UR7 ;  /* 0x000000073e3e7c20 */ /* 0x008fca0008400000 */
[----:B------:R-:W-:Y:S01]  /*0ea0*/  BAR.SYNC.DEFER_BLOCKING 0x0 ;  /* 0x0000000000007b1d */ /* 0x000fe20000010000 */
[----:B------:R-:W-:-:S05]  /*0eb0*/  ISETP.GE.AND P0, PT, R10, 0x1, PT ;  /* 0x000000010a00780c */ /* 0x000fca0003f06270 */
[----:B------:R-:W3:Y:S02]  /*0ec0*/  F2I.U32.TRUNC.NTZ R62, R62 ;  /* 0x0000003e003e7305 */ /* 0x000ee4000020f000 */
[----:B------:R-:W2:Y:S01]  /*0ed0*/  S2UR UR36, SR_CTAID.Z ;  /* 0x00000000002479c3 */ /* 0x000ea20000002700 */
[----:B----4-:R-:W-:-:S05]  /*0ee0*/  IADD3 R63, PT, PT, -R63, RZ, RZ ;  /* 0x000000ff3f3f7210 */ /* 0x010fca0007ffe1ff */
[----:B-1----:R-:W-:Y:S01]  /*0ef0*/  IMAD R63, R3, R63, UR5 ;  /* 0x00000005033f7e24 */ /* 0x002fe2000f8e023f */
[----:B---3--:R-:W-:-:S05]  /*0f00*/  IADD3 R62, PT, PT, -R62, RZ, RZ ;  /* 0x000000ff3e3e7210 */ /* 0x008fca0007ffe1ff */
[----:B--2---:R-:W-:Y:S01]  /*0f10*/  IMAD R62, R2, R62, UR4 ;  /* 0x00000004023e7e24 */ /* 0x004fe2000f8e023e */
[----:B------:R-:W-:Y:S06]  /*0f20*/  @!P0 BRA `(.L_x_15) ;  /* 0x0000000000b88947 */ /* 0x000fec0003800000 */
[----:B------:R-:W1:Y:S01]  /*0f30*/  LDC.64 R4, c[0x0][0xb18] ;  /* 0x0002c600ff047b82 */ /* 0x000e620000000a00 */
[----:B------:R-:W-:-:S07]  /*0f40*/  ISETP.NE.AND P0, PT, R10, 0x1, PT ;  /* 0x000000010a00780c */ /* 0x000fce0003f05270 */
[----:B------:R-:W2:Y:S08]  /*0f50*/  LDC R9, c[0x0][0xb0c] ;  /* 0x0002c300ff097b82 */ /* 0x000eb00000000800 */
[----:B------:R-:W3:Y:S08]  /*0f60*/  LDC R12, c[0x0][0x370] ;  /* 0x0000dc00ff0c7b82 */ /* 0x000ef00000000800 */
[----:B------:R-:W4:Y:S01]  /*0f70*/  LDC R11, c[0x0][0x374] ;  /* 0x0000dd00ff0b7b82 */ /* 0x000f220000000800 */
[----:B-1----:R-:W-:-:S07]  /*0f80*/  ISETP.NE.AND P1, PT, R4, 0x1, PT ;  /* 0x000000010400780c */ /* 0x002fce0003f25270 */
[----:B------:R-:W3:Y:S01]  /*0f90*/  LDC.64 R6, c[0x0][0xb10] ;  /* 0x0002c400ff067b82 */ /* 0x000ee20000000a00 */
[----:B--2---:R-:W-:-:S07]  /*0fa0*/  ISETP.NE.AND P2, PT, R9, 0x1, PT ;  /* 0x000000010900780c */ /* 0x004fce0003f45270 */
[----:B------:R-:W1:Y:S08]  /*0fb0*/  LDC R8, c[0x0][0xb20] ;  /* 0x0002c800ff087b82 */ /* 0x000e700000000800 */
[----:B------:R-:W2:Y:S01]  /*0fc0*/  LDC.64 R2, c[0x0][0xb28] ;  /* 0x0002ca00ff027b82 */ /* 0x000ea20000000a00 */
[----:B----4-:R-:W-:-:S04]  /*0fd0*/  IMAD.HI.U32 R13, R11, R5, RZ ;  /* 0x000000050b0d7227 */ /* 0x010fc800078e00ff */
[----:B------:R-:W-:-:S04]  /*0fe0*/  IMAD.HI.U32 R5, R14, R5, RZ ;  /* 0x000000050e057227 */ /* 0x000fc800078e00ff */
[----:B---3--:R-:W-:-:S05]  /*0ff0*/  IMAD.HI.U32 R16, R12, R6, RZ ;  /* 0x000000060c107227 */ /* 0x008fca00078e00ff */
[-C--:B------:R-:W-:Y:S01]  /*1000*/  @P2 SHF.R.U32.HI R12, RZ, R7.reuse, R16 ;  /* 0x00000007ff0c2219 */ /* 0x080fe20000011610 */
[----:B------:R-:W-:Y:S01]  /*1010*/  IMAD.HI.U32 R16, R15, R6, RZ ;  /* 0x000000060f107227 */ /* 0x000fe200078e00ff */
[-C--:B-1----:R-:W-:Y:S02]  /*1020*/  @P1 SHF.R.U32.HI R11, RZ, R8.reuse, R13 ;  /* 0x00000008ff0b1219 */ /* 0x082fe4000001160d */
[----:B------:R-:W-:Y:S02]  /*1030*/  SHF.R.U32.HI R5, RZ, R8, R5 ;  /* 0x00000008ff057219 */ /* 0x000fe40000011605 */
[----:B------:R-:W-:Y:S02]  /*1040*/  SHF.R.U32.HI R16, RZ, R7, R16 ;  /* 0x00000007ff107219 */ /* 0x000fe40000011610 */
[----:B------:R-:W-:Y:S01]  /*1050*/  SEL R5, R14, R5, !P1 ;  /* 0x000000050e057207 */ /* 0x000fe20004800000 */
[----:B--2---:R-:W-:Y:S01]  /*1060*/  IMAD.HI.U32 R13, R11, R2, RZ ;  /* 0x000000020b0d7227 */ /* 0x004fe200078e00ff */
[----:B------:R-:W-:-:S03]  /*1070*/  SEL R16, R15, R16, !P2 ;  /* 0x000000100f107207 */ /* 0x000fc60005000000 */
[----:B------:R-:W-:Y:S01]  /*1080*/  IMAD.HI.U32 R6, R12, R2, RZ ;  /* 0x000000020c067227 */ /* 0x000fe200078e00ff */
[----:B------:R-:W-:-:S04]  /*1090*/  @P0 SHF.R.U32.HI R11, RZ, R3, R13 ;  /* 0x00000003ff0b0219 */ /* 0x000fc8000001160d */
[----:B------:R-:W-:Y:S01]  /*10a0*/  @P0 SHF.R.U32.HI R12, RZ, R3, R6 ;  /* 0x00000003ff0c0219 */ /* 0x000fe20000011606 */
[----:B------:R-:W-:-:S04]  /*10b0*/  IMAD R11, R11, R10, RZ ;  /* 0x0000000a0b0b7224 */ /* 0x000fc800078e02ff */
[----:B------:R-:W-:Y:S01]  /*10c0*/  IMAD R6, R12, R10, RZ ;  /* 0x0000000a0c067224 */ /* 0x000fe200078e02ff */
[----:B------:R-:W-:-:S04]  /*10d0*/  ISETP.GE.AND P1, PT, R5, R11, PT ;  /* 0x0000000b0500720c */ /* 0x000fc80003f26270 */
[----:B------:R-:W-:Y:S01]  /*10e0*/  ISETP.GE.OR P1, PT, R16, R6, P1 ;  /* 0x000000061000720c */ /* 0x000fe20000f26670 */
[----:B------:R-:W-:-:S05]  /*10f0*/  IMAD.HI.U32 R6, R5, R2, RZ ;  /* 0x0000000205067227 */ /* 0x000fca00078e00ff */
[----:B------:R-:W-:-:S04]  /*1100*/  SHF.R.U32.HI R6, RZ, R3, R6 ;  /* 0x00000003ff067219 */ /* 0x000fc80000011606 */
[----:B------:R-:W-:-:S03]  /*1110*/  SEL R6, R5, R6, !P0 ;  /* 0x0000000605067207 */ /* 0x000fc60004000000 */
[----:B------:R-:W-:Y:S01]  /*1120*/  @!P1 IMAD.HI.U32 R7, R16, R2, RZ ;  /* 0x0000000210079227 */ /* 0x000fe200078e00ff */
[----:B------:R-:W-:-:S04]  /*1130*/  IADD3 R2, PT, PT, -R6, RZ, RZ ;  /* 0x000000ff06027210 */ /* 0x000fc80007ffe1ff */
[----:B------:R-:W-:Y:S01]  /*1140*/  @!P1 SHF.R.U32.HI R3, RZ, R3, R7 ;  /* 0x00000003ff039219 */ /* 0x000fe20000011607 */
[----:B------:R-:W-:Y:S01]  /*1150*/  IMAD R2, R10, R2, R5 ;  /* 0x000000020a027224 */ /* 0x000fe200078e0205 */
[----:B------:R-:W-:Y:S02]  /*1160*/  IADD3 R7, PT, PT, -R5, RZ, RZ ;  /* 0x000000ff05077210 */ /* 0x000fe40007ffe1ff */
[----:B------:R-:W-:-:S03]  /*1170*/  @!P1 SEL R3, R16, R3, !P0 ;  /* 0x0000000310039207 */ /* 0x000fc60004000000 */
[----:B------:R-:W-:Y:S02]  /*1180*/  IMAD R7, R4, R7, R14 ;  /* 0x0000000704077224 */ /* 0x000fe400078e020e */
[--C-:B------:R-:W-:Y:S02]  /*1190*/  @!P1 IMAD.IADD R6, R6, 0x1, -R3.reuse ;  /* 0x0000000106069824 */ /* 0x100fe400078e0a03 */
[----:B------:R-:W-:Y:S01]  /*11a0*/  @!P1 IMAD R3, R2, R12, R3 ;  /* 0x0000000c02039224 */ /* 0x000fe200078e0203 */
[----:B------:R-:W-:Y:S01]  /*11b0*/  IADD3 R2, PT, PT, -R16, RZ, RZ ;  /* 0x000000ff10027210 */ /* 0x000fe20007ffe1ff */
[----:B------:R-:W-:Y:S02]  /*11c0*/  @!P1 IMAD R5, R6, R10, R16 ;  /* 0x0000000a06059224 */ /* 0x000fe400078e0210 */
[----:B------:R-:W-:Y:S02]  /*11d0*/  @!P1 IMAD.MOV.U32 R16, RZ, RZ, R3 ;  /* 0x000000ffff109224 */ /* 0x000fe400078e0003 */
[----:B------:R-:W-:-:S02]  /*11e0*/  IMAD R2, R9, R2, R15 ;  /* 0x0000000209027224 */ /* 0x000fc400078e020f */
[----:B------:R-:W-:Y:S02]  /*11f0*/  IMAD R14, R5, R4, R7 ;  /* 0x00000004050e7224 */ /* 0x000fe400078e0207 */
[----:B------:R-:W-:Y:S02]  /*1200*/  IMAD R15, R16, R9, R2 ;  /* 0x00000009100f7224 */ /* 0x000fe400078e0202 */
.L_x_15:
[----:B------:R-:W1:Y:S01]  /*1210*/  LDCU UR4, c[0x0][0xb30] ;  /* 0x00016600ff0477ac */ /* 0x000e620008000800 */
[----:B------:R-:W2:Y:S08]  /*1220*/  S2UR UR37, SR_CgaCtaId ;  /* 0x00000000002579c3 */ /* 0x000eb00000008800 */
[----:B------:R-:W3:Y:S01]  /*1230*/  LDC R26, c[0x0][0xb24] ;  /* 0x0002c900ff1a7b82 */ /* 0x000ee20000000800 */
[----:B-1----:R-:W-:-:S09]  /*1240*/  UISETP.NE.AND UP1, UPT, UR4, 0x1, UPT ;  /* 0x000000010400788c */ /* 0x002fd2000bf25270 */
[----:B--2---:R-:W-:Y:S05]  /*1250*/  BRA.U UP1, `(.L_x_16) ;  /* 0x0000000101407547 */ /* 0x004fea000b800000 */
[----:B------:R-:W1:Y:S08]  /*1260*/  LDC.64 R4, c[0x0][0xb10] ;  /* 0x0002c400ff047b82 */ /* 0x000e700000000a00 */
[----:B------:R-:W2:Y:S08]  /*1270*/  LDC.64 R2, c[0x0][0xb18] ;  /* 0x0002c600ff027b82 */ /* 0x000eb00000000a00 */
[----:B------:R-:W4:Y:S08]  /*1280*/  LDC R6, c[0x0][0xb20] ;  /* 0x0002c800ff067b82 */ /* 0x000f300000000800 */
[----:B------:R-:W3:Y:S01]  /*1290*/  LDC R7, c[0x0][0xb0c] ;  /* 0x0002c300ff077b82 */ /* 0x000ee20000000800 */
[----:B-1----:R-:W-:-:S05]  /*12a0*/  IMAD.HI.U32 R4, R15, R4, RZ ;  /* 0x000000040f047227 */ /* 0x002fca00078e00ff */
[----:B------:R-:W-:Y:S01]  /*12b0*/  SHF.R.U32.HI R4, RZ, R5, R4 ;  /* 0x00000005ff047219 */ /* 0x000fe20000011604 */
[----:B--2---:R-:W-:Y:S01]  /*12c0*/  IMAD.HI.U32 R3, R14, R3, RZ ;  /* 0x000000030e037227 */ /* 0x004fe200078e00ff */
[----:B------:R-:W-:-:S04]  /*12d0*/  ISETP.NE.AND P0, PT, R2, 0x1, PT ;  /* 0x000000010200780c */ /* 0x000fc80003f05270 */
[----:B----4-:R-:W-:-:S04]  /*12e0*/  SHF.R.U32.HI R3, RZ, R6, R3 ;  /* 0x00000006ff037219 */ /* 0x010fc80000011603 */
[----:B------:R-:W-:Y:S02]  /*12f0*/  SEL R3, R14, R3, !P0 ;  /* 0x000000030e037207 */ /* 0x000fe40004000000 */
[----:B---3--:R-:W-:-:S04]  /*1300*/  ISETP.NE.AND P1, PT, R7, 0x1, PT ;  /* 0x000000010700780c */ /* 0x008fc80003f25270 */
[----:B------:R-:W-:-:S05]  /*1310*/  SEL R4, R15, R4, !P1 ;  /* 0x000000040f047207 */ /* 0x000fca0004800000 */
[----:B------:R-:W-:Y:S02]  /*1320*/  IMAD.IADD R5, R3, 0x1, -R4 ;  /* 0x0000000103057824 */ /* 0x000fe400078e0a04 */
[----:B------:R-:W-:Y:S02]  /*1330*/  IMAD.IADD R3, R4, 0x1, -R3 ;  /* 0x0000000104037824 */ /* 0x000fe400078e0a03 */
[----:B------:R-:W-:Y:S02]  /*1340*/  IMAD R15, R5, R7, R15 ;  /* 0x00000007050f7224 */ /* 0x000fe400078e020f */
[----:B------:R-:W-:-:S07]  /*1350*/  IMAD R14, R3, R2, R14 ;  /* 0x00000002030e7224 */ /* 0x000fce00078e020e */
.L_x_16:
[----:B------:R-:W-:Y:S01]  /*1360*/  BAR.SYNC.DEFER_BLOCKING 0x0 ;  /* 0x0000000000007b1d */ /* 0x000fe20000010000 */
[----:B------:R-:W-:Y:S01]  /*1370*/  UISETP.NE.AND UP1, UPT, UR8, 0x2, UPT ;  /* 0x000000020800788c */ /* 0x000fe2000bf25270 */
[----:B------:R-:W-:Y:S02]  /*1380*/  ISETP.NE.OR P5, PT, R0, 0x2, !P5 ;  /* 0x000000020000780c */ /* 0x000fe40006fa5670 */
[----:B------:R-:W-:-:S06]  /*1390*/  LOP3.LUT R2, R77, 0x1f, RZ, 0xc0, !PT ;  /* 0x0000001f4d027812 */ /* 0x000fcc00078ec0ff */
[----:B------:R-:W-:Y:S05]  /*13a0*/  BRA.U UP1, `(.L_x_17) ;  /* 0x0000001101b47547 */ /* 0x000fea000b800000 */
[----:B------:R-:W1:Y:S01]  /*13b0*/  LDCU UR13, c[0x0][0x38c] ;  /* 0x00007180ff0d77ac */ /* 0x000e620008000800 */
[----:B------:R-:W2:Y:S01]  /*13c0*/  LDC R8, c[0x0][0x370] ;  /* 0x0000dc00ff087b82 */ /* 0x000ea20000000800 */
[----:B------:R-:W-:Y:S01]  /*13d0*/  PLOP3.LUT P1, PT, PT, PT, UP2, 0x80, 0x8 ;  /* 0x000000000008781c */ /* 0x000fe20003f2f028 */
[----:B------:R-:W-:Y:S01]  /*13e0*/  IMAD.MOV.U32 R17, RZ, RZ, 0x1 ;  /* 0x00000001ff117424 */ /* 0x000fe200078e00ff */
[----:B------:R-:W-:Y:S01]  /*13f0*/  ISETP.EQ.OR P4, PT, R2, RZ, P5 ;  /* 0x000000ff0200720c */ /* 0x000fe20002f82670 */
[----:B------:R-:W-:Y:S01]  /*1400*/  IMAD.MOV.U32 R16, RZ, RZ, RZ ;  /* 0x000000ffff107224 */ /* 0x000fe200078e00ff */
[----:B------:R-:W-:Y:S02]  /*1410*/  PLOP3.LUT P1, PT, P1, PT, PT, 0x8, 0x80 ;  /* 0x000000000080781c */ /* 0x000fe40000f2e170 */
[----:B------:R-:W-:Y:S01]  /*1420*/  CS2R R12, SRZ ;  /* 0x00000000000c7805 */ /* 0x000fe2000001ff00 */
[----:B------:R-:W-:Y:S01]  /*1430*/  IMAD.MOV.U32 R11, RZ, RZ, 0x1 ;  /* 0x00000001ff0b7424 */ /* 0x000fe200078e00ff */
[----:B------:R-:W4:Y:S01]  /*1440*/  LDC R0, c[0x0][0x374] ;  /* 0x0000dd00ff007b82 */ /* 0x000f220000000800 */
[----:B------:R-:W2:Y:S01]  /*1450*/  LDCU.64 UR22, c[0x0][0x348] ;  /* 0x00006900ff1677ac */ /* 0x000ea20008000a00 */
[----:B------:R-:W-:Y:S01]  /*1460*/  UMOV UR6, URZ ;  /* 0x000000ff00067c82 */ /* 0x000fe20008000000 */
[----:B-1----:R-:W-:-:S04]  /*1470*/  UIADD3 UR5, UPT, UPT, UR13, 0x3f, URZ ;  /* 0x0000003f0d057890 */ /* 0x002fc8000fffe0ff */
[----:B------:R-:W-:-:S04]  /*1480*/  USHF.R.S32.HI UR4, URZ, 0x1f, UR5 ;  /* 0x0000001fff047899 */ /* 0x000fc80008011405 */
[----:B------:R-:W-:-:S04]  /*1490*/  ULEA.HI UR4, UR4, UR5, URZ, 0x6 ;  /* 0x0000000504047291 */ /* 0x000fc8000f8f30ff */
[----:B------:R-:W-:Y:S02]  /*14a0*/  USHF.R.S32.HI UR15, URZ, 0x6, UR4 ;  /* 0x00000006ff0f7899 */ /* 0x000fe40008011404 */
[----:B------:R-:W-:Y:S02]  /*14b0*/  UIADD3 UR4, UPT, UPT, UR13, -0x1, URZ ;  /* 0xffffffff0d047890 */ /* 0x000fe4000fffe0ff */
[----:B------:R-:W-:Y:S02]  /*14c0*/  UISETP.LT.U32.AND UP0, UPT, UR15, 0x4, UPT ;  /* 0x000000040f00788c */ /* 0x000fe4000bf01070 */
[----:B------:R-:W-:Y:S02]  /*14d0*/  UISETP.GE.U32.AND UP1, UPT, UR4, -0x7f, UPT ;  /* 0xffffff810400788c */ /* 0x000fe4000bf26070 */
[----:B------:R-:W-:Y:S02]  /*14e0*/  USEL UR14, UR15, 0x4, UP0 ;  /* 0x000000040f0e7887 */ /* 0x000fe40008000000 */
[----:B------:R-:W-:-:S02]  /*14f0*/  UIADD3 UR13, UPT, UPT, UR13, 0x7e, URZ ;  /* 0x0000007e0d0d7890 */ /* 0x000fc4000fffe0ff */
[----:B------:R-:W-:Y:S02]  /*1500*/  UIADD3 UR5, UPT, UPT, UR14, -0x1, URZ ;  /* 0xffffffff0e057890 */ /* 0x000fe4000fffe0ff */
[----:B------:R-:W-:-:S03]  /*1510*/  UIADD3 UR7, UPT, UPT, UR15, -UR14, URZ ;  /* 0x8000000e0f077290 */ /* 0x000fc6000fffe0ff */
[----:B------:R-:W-:-:S04]  /*1520*/  @UP1 UIADD3 UR5, UPT, UPT, UR14, URZ, URZ ;  /* 0x000000ff0e051290 */ /* 0x000fc8000fffe0ff */
[----:B--2---:R-:W-:-:S12]  /*1530*/  UIADD3 UR5, UPT, UPT, UR5, 0x1, URZ ;  /* 0x0000000105057890 */ /* 0x004fd8000fffe0ff */
.L_x_35:
[----:B------:R-:W-:Y:S01]  /*1540*/  UISETP.NE.AND UP0, UPT, UR37, URZ, UPT ;  /* 0x000000ff2500728c */ /* 0x000fe2000bf05270 */
[----:B------:R-:W1:Y:S08]  /*1550*/  S2UR UR37, SR_CgaCtaId ;  /* 0x00000000002579c3 */ /* 0x000e700000008800 */
[----:B------:R-:W-:Y:S05]  /*1560*/  BRA.U UP0, `(.L_x_18) ;  /* 0x0000000100347547 */ /* 0x000fea000b800000 */
[----:B------:R-:W2:Y:S01]  /*1570*/  S2R R2, SR_CgaCtaId ;  /* 0x0000000000027919 */ /* 0x000ea20000008800 */
[----:B------:R-:W-:-:S04]  /*1580*/  MOV R3, 0x400 ;  /* 0x0000040000037802 */ /* 0x000fc80000000f00 */
[----:B--2---:R-:W-:Y:S02]  /*1590*/  LEA R2, R2, R3, 0x18 ;  /* 0x0000000302027211 */ /* 0x004fe400078ec0ff */
[----:B------:R-:W-:-:S03]  /*15a0*/  SHF.L.U32 R3, R11, 0x1f, RZ ;  /* 0x0000001f0b037819 */ /* 0x000fc600000006ff */
[----:B------:R-:W-:-:S04]  /*15b0*/  IMAD R2, R12, 0x8, R2 ;  /* 0x000000080c027824 */ /* 0x000fc800078e0202 */
[----:B------:R-:W2:Y:S02]  /*15c0*/  SYNCS.PHASECHK.TRANS64.TRYWAIT P0, [R2+URZ+0x100], R3 ;  /* 0x00010003020075a7 */ /* 0x000ea400080011ff */
[----:B--2---:R-:W-:Y:S05]  /*15d0*/  @!P0 BRA `(.L_x_19) ;  /* 0x0000006c00e88947 */ /* 0x004fea0003800000 */
.L_x_131:
[----:B------:R-:W-:Y:S01]  /*15e0*/  VIADD R12, R12, 0x1 ;  /* 0x000000010c0c7836 */ /* 0x000fe20000000000 */
[----:B------:R2:W-:Y:S04]  /*15f0*/  SYNCS.ARRIVE.TRANS64.A1T0 RZ, [R2+URZ+0xf0], RZ ;  /* 0x0000f0ff02ff79a7 */ /* 0x0005e800081000ff */
[----:B------:R-:W-:-:S04]  /*1600*/  ISETP.NE.AND P0, PT, R12, 0x2, PT ;  /* 0x000000020c00780c */ /* 0x000fc80003f05270 */
[----:B------:R-:W-:Y:S02]  /*1610*/  SEL R12, R12, RZ, P0 ;  /* 0x000000ff0c0c7207 */ /* 0x000fe40000000000 */
[----:B--2---:R-:W-:-:S04]  /*1620*/  SEL R2, RZ, 0x1, P0 ;  /* 0x00000001ff027807 */ /* 0x004fc80000000000 */
[----:B------:R-:W-:-:S07]  /*1630*/  LOP3.LUT R11, R11, R2, RZ, 0x3c, !PT ;  /* 0x000000020b0b7212 */ /* 0x000fce00078e3cff */
.L_x_18:
[----:B------:R-:W-:Y:S01]  /*1640*/  UMOV UR4, 0x400 ;  /* 0x0000040000047882 */ /* 0x000fe20000000000 */
[----:B------:R-:W-:Y:S01]  /*1650*/  SHF.L.U32 R2, R17, 0x1f, RZ ;  /* 0x0000001f11027819 */ /* 0x000fe200000006ff */
[----:B-1----:R-:W-:Y:S01]  /*1660*/  ULEA UR4, UR37, UR4, 0x18 ;  /* 0x0000000425047291 */ /* 0x002fe2000f8ec0ff */
[----:B------:R-:W-:Y:S01]  /*1670*/  R2UR UR35, R15 ;  /* 0x000000000f2372ca */ /* 0x000fe200000e0000 */
[----:B------:R-:W-:Y:S01]  /*1680*/  UISETP.GE.U32.AND UP0, UPT, UR13, 0x7f, UPT ;  /* 0x0000007f0d00788c */ /* 0x000fe2000bf06070 */
[----:B------:R-:W-:Y:S01]  /*1690*/  R2UR UR19, R14 ;  /* 0x000000000e1372ca */ /* 0x000fe200000e0000 */
[----:B------:R-:W-:Y:S01]  /*16a0*/  ULEA UR8, UR6, UR4, 0x3 ;  /* 0x0000000406087291 */ /* 0x000fe2000f8e18ff */
[----:B------:R-:W-:-:S08]  /*16b0*/  UMOV UR29, URZ ;  /* 0x000000ff001d7c82 */ /* 0x000fd00008000000 */
[----:B------:R1:W2:Y:S01]  /*16c0*/  SYNCS.PHASECHK.TRANS64.TRYWAIT P0, [UR8+0x20], R2 ;  /* 0x00002002ff0075a7 */ /* 0x0002a20008001108 */
[----:B------:R-:W-:Y:S02]  /*16d0*/  USHF.L.U32 UR35, UR35, 0x6, URZ ;  /* 0x0000000623237899 */ /* 0x000fe400080006ff */
[----:B------:R-:W-:Y:S01]  /*16e0*/  USHF.L.U32 UR19, UR19, 0x7, URZ ;  /* 0x0000000713137899 */ /* 0x000fe200080006ff */
[----:B------:R-:W-:Y:S11]  /*16f0*/  BRA.U !UP0, `(.L_x_20) ;  /* 0x0000000108d87547 */ /* 0x000ff6000b800000 */
[----:B------:R-:W-:Y:S01]  /*1700*/  UMOV UR21, URZ ;  /* 0x000000ff00157c82 */ /* 0x000fe20008000000 */
[----:B------:R-:W-:-:S05]  /*1710*/  UMOV UR42, UR6 ;  /* 0x00000006002a7c82 */ /* 0x000fca0008000000 */
.L_x_25:
[----:B-1----:R-:W-:Y:S01]  /*1720*/  ULEA UR33, UR42, UR4, 0x3 ;  /* 0x000000042a217291 */ /* 0x002fe2000f8e18ff */
[----:B--2---:R-:W-:Y:S01]  /*1730*/  @!P5 MOV R3, 0xc000 ;  /* 0x0000c0000003d802 */ /* 0x004fe20000000f00 */
[----:B--2---:R-:W-:Y:S10]  /*1740*/  @P0 BRA `(.L_x_21) ;  /* 0x00000000000c0947 */ /* 0x004ff40003800000 */
[----:B------:R-:W-:-:S04]  /*1750*/  SHF.L.U32 R4, R17, 0x1f, RZ ;  /* 0x0000001f11047819 */ /* 0x000fc800000006ff */
[----:B------:R-:W2:Y:S02]  /*1760*/  SYNCS.PHASECHK.TRANS64.TRYWAIT P0, [UR33+0x20], R4 ;  /* 0x00002004ff0075a7 */ /* 0x000ea40008001121 */
[----:B--2---:R-:W-:Y:S05]  /*1770*/  @!P0 BRA `(.L_x_22) ;  /* 0x0000006c00948947 */ /* 0x004fea0003800000 */
.L_x_21:
[----:B------:R2:W-:Y:S01]  /*1780*/  @!P5 SYNCS.ARRIVE.TRANS64 RZ, [UR33], R3 ;  /* 0x00000003ffffd9a7 */ /* 0x0005e20008000021 */
[----:B------:R-:W-:Y:S04]  /*1790*/  BSSY.RECONVERGENT B0, `(.L_x_23) ;  /* 0x0000003000007945 */ /* 0x000fe80003800200 */
[----:B------:R-:W-:Y:S05]  /*17a0*/  @P4 BRA `(.L_x_24) ;  /* 0x0000000000044947 */ /* 0x000fea0003800000 */
[----:B------:R-:W-:Y:S05]  /*17b0*/  BPT.TRAP 0x1 ;  /* 0x000000040000795c */ /* 0x000fea0000300000 */
.L_x_24:
[----:B------:R-:W-:Y:S05]  /*17c0*/  BSYNC.RECONVERGENT B0 ;  /* 0x0000000000007941 */ /* 0x000fea0003800200 */
.L_x_23:
[----:B------:R-:W-:Y:S02]  /*17d0*/  UIADD3 UR6, UPT, UPT, UR42, 0x1, URZ ;  /* 0x000000012a067890 */ /* 0x000fe4000fffe0ff */
[----:B------:R-:W-:Y:S02]  /*17e0*/  ULEA UR24, UR42, UR4, 0xe ;  /* 0x000000042a187291 */ /* 0x000fe4000f8e70ff */
[----:B------:R-:W-:Y:S02]  /*17f0*/  UISETP.NE.AND UP0, UPT, UR6, 0x4, UPT ;  /* 0x000000040600788c */ /* 0x000fe4000bf05270 */
[----:B------:R-:W-:Y:S02]  /*1800*/  UIADD3 UR40, UP1, UPT, UR22, 0x80, URZ ;  /* 0x0000008016287890 */ /* 0x000fe4000ff3e0ff */
[----:B------:R-:W-:Y:S02]  /*1810*/  USEL UR9, URZ, 0x1, UP0 ;  /* 0x00000001ff097887 */ /* 0x000fe40008000000 */
[----:B------:R-:W-:-:S02]  /*1820*/  USEL UR6, UR6, URZ, UP0 ;  /* 0x000000ff06067287 */ /* 0x000fc40008000000 */
[----:B------:R-:W-:Y:S02]  /*1830*/  USHF.L.U32 UR34, UR21, 0x6, URZ ;  /* 0x0000000615227899 */ /* 0x000fe400080006ff */
[----:B------:R-:W-:Y:S01]  /*1840*/  ULEA UR8, UR6, UR4, 0x3 ;  /* 0x0000000406087291 */ /* 0x000fe2000f8e18ff */
[----:B------:R-:W-:Y:S01]  /*1850*/  LOP3.LUT R17, R17, UR9, RZ, 0x3c, !PT ;  /* 0x0000000911117c12 */ /* 0x000fe2000f8e3cff */
[----:B------:R-:W-:Y:S02]  /*1860*/  UIADD3 UR38, UP0, UPT, UR22, 0x180, URZ ;  /* 0x0000018016267890 */ /* 0x000fe4000ff1e0ff */
[----:B------:R-:W-:Y:S01]  /*1870*/  UIADD3.X UR41, UPT, UPT, URZ, UR23, URZ, UP1, !UPT ;  /* 0x00000017ff297290 */ /* 0x000fe20008ffe4ff */
[----:B-1----:R-:W-:Y:S01]  /*1880*/  SHF.L.U32 R2, R17, 0x1f, RZ ;  /* 0x0000001f11027819 */ /* 0x002fe200000006ff */
[----:B------:R-:W-:Y:S02]  /*1890*/  UIADD3 UR32, UPT, UPT, UR24, 0x8800, URZ ;  /* 0x0000880018207890 */ /* 0x000fe4000fffe0ff */
[----:B------:R-:W-:Y:S01]  /*18a0*/  UIADD3 UR26, UPT, UPT, UR34, 0x20, URZ ;  /* 0x00000020221a7890 */ /* 0x000fe2000fffe0ff */
[----:B------:R1:W1:Y:S01]  /*18b0*/  SYNCS.PHASECHK.TRANS64.TRYWAIT P0, [UR8+0x20], R2 ;  /* 0x00002002ff0075a7 */ /* 0x0002620008001108 */
[----:B------:R-:W-:-:S02]  /*18c0*/  ULEA UR8, UR42, UR4, 0xf ;  /* 0x000000042a087291 */ /* 0x000fc4000f8e78ff */
[----:B------:R-:W-:Y:S02]  /*18d0*/  UIADD3 UR24, UPT, UPT, UR24, 0xa800, URZ ;  /* 0x0000a80018187890 */ /* 0x000fe4000fffe0ff */
[----:B------:R-:W-:Y:S02]  /*18e0*/  UIADD3.X UR39, UPT, UPT, URZ, UR23, URZ, UP0, !UPT ;  /* 0x00000017ff277290 */ /* 0x000fe400087fe4ff */
[----:B------:R-:W-:Y:S02]  /*18f0*/  UIADD3 UR16, UPT, UPT, UR8, 0x18800, URZ ;  /* 0x0001880008107890 */ /* 0x000fe4000fffe0ff */
[----:B------:R-:W-:Y:S01]  /*1900*/  UIADD3 UR8, UPT, UPT, UR8, 0x1c800, URZ ;  /* 0x0001c80008087890 */ /* 0x000fe2000fffe0ff */
[----:B------:R-:W-:Y:S01]  /*1910*/  UMOV UR30, 0x0 ;  /* 0x00000000001e7882 */ /* 0x000fe20000000000 */
[----:B------:R-:W-:Y:S01]  /*1920*/  UMOV UR31, 0x10000000 ;  /* 0x10000000001f7882 */ /* 0x000fe20000000000 */
[----:B------:R-:W-:Y:S01]  /*1930*/  UMOV UR25, UR33 ;  /* 0x0000002100197c82 */ /* 0x000fe20008000000 */
[----:B------:R-:W-:Y:S01]  /*1940*/  UMOV UR27, UR35 ;  /* 0x00000023001b7c82 */ /* 0x000fe20008000000 */
[----:B------:R-:W-:Y:S01]  /*1950*/  UMOV UR28, UR36 ;  /* 0x00000024001c7c82 */ /* 0x000fe20008000000 */
[----:B------:R-:W-:Y:S01]  /*1960*/  UMOV UR17, UR33 ;  /* 0x0000002100117c82 */ /* 0x000fe20008000000 */
[----:B------:R-:W-:Y:S01]  /*1970*/  UMOV UR20, UR36 ;  /* 0x0000002400147c82 */ /* 0x000fe20008000000 */
[----:B------:R-:W-:Y:S01]  /*1980*/  UMOV UR18, UR34 ;  /* 0x0000002200127c82 */ /* 0x000fe20008000000 */
[----:B------:R1:W-:Y:S01]  /*1990*/  UTMALDG.3D [UR32], [UR40], desc[UR30] ;  /* 0x00001e20280075b4 */ /* 0x0003e20008011000 */
[----:B------:R-:W-:Y:S01]  /*19a0*/  UMOV UR11, UR19 ;  /* 0x00000013000b7c82 */ /* 0x000fe20008000000 */
[----:B------:R-:W-:Y:S01]  /*19b0*/  UMOV UR12, UR36 ;  /* 0x00000024000c7c82 */ /* 0x000fe20008000000 */
[----:B------:R-:W-:Y:S01]  /*19c0*/  UMOV UR9, UR33 ;  /* 0x0000002100097c82 */ /* 0x000fe20008000000 */
[----:B------:R-:W-:Y:S01]  /*19d0*/  UMOV UR10, UR26 ;  /* 0x0000001a000a7c82 */ /* 0x000fe20008000000 */
[----:B------:R-:W-:Y:S01]  /*19e0*/  UIADD3 UR21, UPT, UPT, UR21, 0x1, URZ ;  /* 0x0000000115157890 */ /* 0x000fe2000fffe0ff */
[----:B------:R-:W-:Y:S01]  /*19f0*/  UMOV UR29, UR5 ;  /* 0x00000005001d7c82 */ /* 0x000fe20008000000 */
[----:B------:R1:W-:Y:S02]  /*1a00*/  UTMALDG.3D [UR24], [UR40], desc[UR30] ;  /* 0x00001e18280075b4 */ /* 0x0003e40008011000 */
[----:B------:R-:W-:Y:S01]  /*1a10*/  UISETP.NE.AND UP0, UPT, UR21, UR5, UPT ;  /* 0x000000051500728c */ /* 0x000fe2000bf05270 */
[----:B------:R-:W-:Y:S01]  /*1a20*/  UMOV UR42, UR6 ;  /* 0x00000006002a7c82 */ /* 0x000fe20008000000 */
[----:B------:R1:W-:Y:S01]  /*1a30*/  UTMALDG.3D [UR16], [UR38], desc[UR30] ;  /* 0x00001e10260075b4 */ /* 0x0003e20008011000 */
[----:B------:R1:W-:Y:S06]  /*1a40*/  UTMALDG.3D [UR8], [UR38], desc[UR30] ;  /* 0x00001e08260075b4 */ /* 0x0003ec0008011000 */
[----:B------:R-:W-:Y:S05]  /*1a50*/  BRA.U UP0, `(.L_x_25) ;  /* 0xfffffffd00307547 */ /* 0x000fea000b83ffff */
.L_x_20:
[----:B-1----:R-:W-:Y:S01]  /*1a60*/  ULEA UR8, UR6, UR4, 0x3 ;  /* 0x0000000406087291 */ /* 0x002fe2000f8e18ff */
[----:B------:R-:W-:Y:S01]  /*1a70*/  SHF.L.U32 R2, R17, 0x1f, RZ ;  /* 0x0000001f11027819 */ /* 0x000fe200000006ff */
[----:B------:R-:W-:Y:S01]  /*1a80*/  @!P1 SYNCS.ARRIVE.TRANS64.A1T0 RZ, [UR4+0x88], RZ ;  /* 0x000088ffffff99a7 */ /* 0x000fe20008100004 */
[----:B------:R-:W-:-:S06]  /*1a90*/  UISETP.GT.AND UP0, UPT, UR15, UR14, UPT ;  /* 0x0000000e0f00728c */ /* 0x000fcc000bf04270 */
[----:B--2---:R1:W2:Y:S03]  /*1aa0*/  SYNCS.PHASECHK.TRANS64.TRYWAIT P0, [UR8+0x20], R2 ;  /* 0x00002002ff0075a7 */ /* 0x0042a60008001108 */
[----:B------:R-:W-:Y:S05]  /*1ab0*/  BRA.U !UP0, `(.L_x_26) ;  /* 0x0000000108d47547 */ /* 0x000fea000b800000 */
[----:B------:R-:W-:Y:S01]  /*1ac0*/  UIADD3 UR21, UPT, UPT, UR7, UR29, URZ ;  /* 0x0000001d07157290 */ /* 0x000fe2000fffe0ff */
[----:B------:R-:W-:-:S11]  /*1ad0*/  UMOV UR42, UR6 ;  /* 0x00000006002a7c82 */ /* 0x000fd60008000000 */
.L_x_31:
[----:B-1----:R-:W-:Y:S01]  /*1ae0*/  ULEA UR33, UR42, UR4, 0x3 ;  /* 0x000000042a217291 */ /* 0x002fe2000f8e18ff */
[----:B--2---:R-:W-:Y:S01]  /*1af0*/  @!P5 MOV R3, 0xc000 ;  /* 0x0000c0000003d802 */ /* 0x004fe20000000f00 */
[----:B--2---:R-:W-:Y:S10]  /*1b00*/  @P0 BRA `(.L_x_27) ;  /* 0x00000000000c0947 */ /* 0x004ff40003800000 */
[----:B------:R-:W-:-:S04]  /*1b10*/  SHF.L.U32 R4, R17, 0x1f, RZ ;  /* 0x0000001f11047819 */ /* 0x000fc800000006ff */
[----:B------:R-:W2:Y:S02]  /*1b20*/  SYNCS.PHASECHK.TRANS64.TRYWAIT P0, [UR33+0x20], R4 ;  /* 0x00002004ff0075a7 */ /* 0x000ea40008001121 */
[----:B--2---:R-:W-:Y:S05]  /*1b30*/  @!P0 BRA `(.L_x_28) ;  /* 0x0000006800bc8947 */ /* 0x004fea0003800000 */
.L_x_27:
[----:B------:R2:W-:Y:S01]  /*1b40*/  @!P5 SYNCS.ARRIVE.TRANS64 RZ, [UR33], R3 ;  /* 0x00000003ffffd9a7 */ /* 0x0005e20008000021 */
[----:B------:R-:W-:Y:S04]  /*1b50*/  BSSY.RECONVERGENT B0, `(.L_x_29) ;  /* 0x0000003000007945 */ /* 0x000fe80003800200 */
[----:B------:R-:W-:Y:S05]  /*1b60*/  @P4 BRA `(.L_x_30) ;  /* 0x0000000000044947 */ /* 0x000fea0003800000 */
[----:B------:R-:W-:Y:S05]  /*1b70*/  BPT.TRAP 0x1 ;  /* 0x000000040000795c */ /* 0x000fea0000300000 */
.L_x_30:
[----:B------:R-:W-:Y:S05]  /*1b80*/  BSYNC.RECONVERGENT B0 ;  /* 0x0000000000007941 */ /* 0x000fea0003800200 */
.L_x_29:
        /* <DEDUP_REMOVED lines=32> */
[----:B------:R-:W-:Y:S01]  /*1d90*/  UMOV UR10, UR26 ;  /* 0x0000001a000a7c82 */ /* 0x000fe20008000000 */
[----:B------:R-:W-:Y:S01]  /*1da0*/  UIADD3 UR29, UPT, UPT, UR29, 0x1, URZ ;  /* 0x000000011d1d7890 */ /* 0x000fe2000fffe0ff */
[----:B------:R1:W-:Y:S01]  /*1db0*/  UTMALDG.3D [UR24], [UR40], desc[UR30] ;  /* 0x00001e18280075b4 */ /* 0x0003e20008011000 */
[----:B------:R-:W-:-:S02]  /*1dc0*/  UMOV UR42, UR6 ;  /* 0x00000006002a7c82 */ /* 0x000fc40008000000 */
[----:B------:R-:W-:Y:S01]  /*1dd0*/  UISETP.NE.AND UP0, UPT, UR29, UR21, UPT ;  /* 0x000000151d00728c */ /* 0x000fe2000bf05270 */
[----:B------:R1:W-:Y:S01]  /*1de0*/  UTMALDG.3D [UR16], [UR38], desc[UR30] ;  /* 0x00001e10260075b4 */ /* 0x0003e20008011000 */
[----:B------:R1:W-:Y:S07]  /*1df0*/  UTMALDG.3D [UR8], [UR38], desc[UR30] ;  /* 0x00001e08260075b4 */ /* 0x0003ee0008011000 */
[----:B------:R-:W-:Y:S05]  /*1e00*/  BRA.U UP0, `(.L_x_31) ;  /* 0xfffffffd00347547 */ /* 0x000fea000b83ffff */
.L_x_26:
[C---:B-1----:R-:W-:Y:S01]  /*1e10*/  LEA R2, R16.reuse, UR4, 0x3 ;  /* 0x0000000410027c11 */ /* 0x042fe2000f8e18ff */
[----:B------:R-:W-:Y:S01]  /*1e20*/  NOP ;  /* 0x0000000000007918 */ /* 0x000fe20000000000 */
[----:B--2---:R-:W-:Y:S02]  /*1e30*/  SHF.L.U32 R3, R13, 0x1f, RZ ;  /* 0x0000001f0d037819 */ /* 0x004fe400000006ff */
[----:B------:R-:W-:Y:S02]  /*1e40*/  LEA R4, R16, UR4, 0x4 ;  /* 0x0000000410047c11 */ /* 0x000fe4000f8e20ff */
[----:B------:R-:W1:Y:S02]  /*1e50*/  SYNCS.PHASECHK.TRANS64.TRYWAIT P0, [R2+URZ+0x90], R3 ;  /* 0x00009003020075a7 */ /* 0x000e6400080011ff */
[----:B-1----:R-:W-:Y:S05]  /*1e60*/  @!P0 BRA `(.L_x_32) ;  /* 0x0000006800088947 */ /* 0x002fea0003800000 */
.L_x_134:
[----:B------:R-:W2:Y:S01]  /*1e70*/  LDS.128 R4, [R4+0x120] ;  /* 0x0001200004047984 */ /* 0x000ea20000000c00 */
[----:B---3--:R-:W-:Y:S01]  /*1e80*/  ISETP.GE.AND P0, PT, R26, 0x1, PT ;  /* 0x000000011a00780c */ /* 0x008fe20003f06270 */
[----:B-1----:R-:W-:Y:S01]  /*1e90*/  VIADD R2, R2, 0xa0 ;  /* 0x000000a002027836 */ /* 0x002fe20000000000 */
[----:B------:R-:W-:Y:S01]  /*1ea0*/  @!PT LDS RZ, [RZ] ;  /* 0x00000000fffff984 */ /* 0x000fe20000000800 */
[----:B------:R-:W-:Y:S01]  /*1eb0*/  @!PT LDS RZ, [RZ] ;  /* 0x00000000fffff984 */ /* 0x000fe20000000800 */
[----:B------:R-:W-:Y:S01]  /*1ec0*/  @!PT LDS RZ, [RZ] ;  /* 0x00000000fffff984 */ /* 0x000fe20000000800 */
[----:B------:R-:W-:Y:S01]  /*1ed0*/  @!PT LDS RZ, [RZ] ;  /* 0x00000000fffff984 */ /* 0x000fe20000000800 */
[----:B------:R1:W-:Y:S06]  /*1ee0*/  MEMBAR.ALL.CTA ;  /* 0x0000000000007992 */ /* 0x0003ec0000008000 */
[----:B-1----:R-:W1:Y:S01]  /*1ef0*/  FENCE.VIEW.ASYNC.S ;  /* 0x00000000000073c6 */ /* 0x002e620000000000 */
[----:B------:R-:W-:-:S04]  /*1f00*/  PRMT R2, RZ, 0x654, R2 ;  /* 0x00000654ff027816 */ /* 0x000fc80000000002 */
[----:B-1----:R1:W-:Y:S01]  /*1f10*/  SYNCS.ARRIVE.TRANS64.RED.A1T0 RZ, [R2+URZ], RZ ;  /* 0x000000ff02ff79a7 */ /* 0x0023e200081004ff */
[----:B--2---:R-:W-:-:S13]  /*1f20*/  LOP3.LUT P2, RZ, R6, 0x1, RZ, 0xc0, !PT ;  /* 0x0000000106ff7812 */ /* 0x004fda000784c0ff */
[----:B------:R-:W-:Y:S01]  /*1f30*/  @P2 SHF.R.U32.HI R3, RZ, 0x10, R5 ;  /* 0x00000010ff032819 */ /* 0x000fe20000011605 */
[----:B------:R-:W-:Y:S01]  /*1f40*/  VOTEU.ANY UP0, P2 ;  /* 0x0000000000ff7886 */ /* 0x000fe20001000100 */
[----:B------:R-:W-:Y:S02]  /*1f50*/  @P2 MOV R10, R4 ;  /* 0x00000004000a2202 */ /* 0x000fe40000000f00 */
[----:B------:R-:W-:Y:S02]  /*1f60*/  @P2 R2UR.BROADCAST UR8, R3 ;  /* 0x00000000030822ca */ /* 0x000fe400008e0000 */
[----:B------:R-:W-:-:S11]  /*1f70*/  @P2 LOP3.LUT R9, R5, 0xffff, RZ, 0xc0, !PT ;  /* 0x0000ffff05092812 */ /* 0x000fd600078ec0ff */
[----:B------:R-:W-:Y:S01]  /*1f80*/  @UP0 UMOV UR36, UR8 ;  /* 0x0000000800240c82 */ /* 0x000fe20008000000 */
[----:B-1----:R-:W-:Y:S05]  /*1f90*/  @!P0 BRA `(.L_x_33) ;  /* 0x0000000000b88947 */ /* 0x002fea0003800000 */
[----:B------:R-:W4:Y:S01]  /*1fa0*/  LDC.64 R4, c[0x0][0xb18] ;  /* 0x0002c600ff047b82 */ /* 0x000f220000000a00 */
[----:B------:R-:W-:-:S07]  /*1fb0*/  ISETP.NE.AND P3, PT, R26, 0x1, PT ;  /* 0x000000011a00780c */ /* 0x000fce0003f65270 */
[----:B------:R-:W1:Y:S08]  /*1fc0*/  LDC.64 R6, c[0x0][0xb10] ;  /* 0x0002c400ff067b82 */ /* 0x000e700000000a00 */
[----:B------:R-:W2:Y:S08]  /*1fd0*/  LDC R14, c[0x0][0xb20] ;  /* 0x0002c800ff0e7b82 */ /* 0x000eb00000000800 */
[----:B------:R-:W3:Y:S01]  /*1fe0*/  LDC R15, c[0x0][0xb0c] ;  /* 0x0002c300ff0f7b82 */ /* 0x000ee20000000800 */
[----:B----4-:R-:W-:Y:S01]  /*1ff0*/  IMAD.HI.U32 R19, R0, R5, RZ ;  /* 0x0000000500137227 */ /* 0x010fe200078e00ff */
[----:B------:R-:W-:-:S03]  /*2000*/  ISETP.NE.AND P0, PT, R4, 0x1, PT ;  /* 0x000000010400780c */ /* 0x000fc60003f05270 */
[----:B------:R-:W-:-:S03]  /*2010*/  IMAD.HI.U32 R5, R9, R5, RZ ;  /* 0x0000000509057227 */ /* 0x000fc600078e00ff */
[----:B------:R-:W4:Y:S01]  /*2020*/  LDC.64 R2, c[0x0][0xb28] ;  /* 0x0002ca00ff027b82 */ /* 0x000f220000000a00 */
[----:B-1----:R-:W-:-:S04]  /*2030*/  IMAD.HI.U32 R20, R8, R6, RZ ;  /* 0x0000000608147227 */ /* 0x002fc800078e00ff */
[----:B------:R-:W-:Y:S01]  /*2040*/  IMAD.HI.U32 R21, R10, R6, RZ ;  /* 0x000000060a157227 */ /* 0x000fe200078e00ff */
[----:B------:R-:W-:Y:S02]  /*2050*/  SHF.R.U32.HI R20, RZ, R7, R20 ;  /* 0x00000007ff147219 */ /* 0x000fe40000011614 */
[-C--:B--2---:R-:W-:Y:S02]  /*2060*/  SHF.R.U32.HI R19, RZ, R14.reuse, R19 ;  /* 0x0000000eff137219 */ /* 0x084fe40000011613 */
[----:B------:R-:W-:Y:S02]  /*2070*/  SHF.R.U32.HI R5, RZ, R14, R5 ;  /* 0x0000000eff057219 */ /* 0x000fe40000011605 */
[----:B------:R-:W-:Y:S02]  /*2080*/  SEL R19, R0, R19, !P0 ;  /* 0x0000001300137207 */ /* 0x000fe40004000000 */
[----:B------:R-:W-:Y:S02]  /*2090*/  SHF.R.U32.HI R21, RZ, R7, R21 ;  /* 0x00000007ff157219 */ /* 0x000fe40000011615 */
[----:B---3--:R-:W-:-:S02]  /*20a0*/  ISETP.NE.AND P1, PT, R15, 0x1, PT ;  /* 0x000000010f00780c */ /* 0x008fc40003f25270 */
[----:B------:R-:W-:Y:S02]  /*20b0*/  SEL R5, R9, R5, !P0 ;  /* 0x0000000509057207 */ /* 0x000fe40004000000 */
[----:B------:R-:W-:Y:S02]  /*20c0*/  SEL R20, R8, R20, !P1 ;  /* 0x0000001408147207 */ /* 0x000fe40004800000 */
[----:B------:R-:W-:Y:S01]  /*20d0*/  SEL R21, R10, R21, !P1 ;  /* 0x000000150a157207 */ /* 0x000fe20004800000 */
[----:B----4-:R-:W-:-:S04]  /*20e0*/  IMAD.HI.U32 R18, R19, R2, RZ ;  /* 0x0000000213127227 */ /* 0x010fc800078e00ff */
        /* <DEDUP_REMOVED lines=10> */
[----:B------:R-:W-:-:S04]  /*2190*/  @!P0 IMAD.HI.U32 R7, R21, R2, RZ ;  /* 0x0000000215078227 */ /* 0x000fc800078e00ff */
[----:B------:R-:W-:Y:S01]  /*21a0*/  IMAD.MOV R2, RZ, RZ, -R6 ;  /* 0x000000ffff027224 */ /* 0x000fe200078e0a06 */
[----:B------:R-:W-:Y:S02]  /*21b0*/  @!P0 SHF.R.U32.HI R3, RZ, R3, R7 ;  /* 0x00000003ff038219 */ /* 0x000fe40000011607 */
[----:B------:R-:W-:Y:S01]  /*21c0*/  IADD3 R7, PT, PT, -R5, RZ, RZ ;  /* 0x000000ff05077210 */ /* 0x000fe20007ffe1ff */
[----:B------:R-:W-:Y:S01]  /*21d0*/  IMAD R2, R26, R2, R5 ;  /* 0x000000021a027224 */ /* 0x000fe200078e0205 */
        /* <DEDUP_REMOVED lines=10> */
.L_x_33:
[----:B------:R-:W1:Y:S02]  /*2280*/  LDCU UR8, c[0x0][0xb30] ;  /* 0x00016600ff0877ac */ /* 0x000e640008000800 */
[----:B-1----:R-:W-:-:S09]  /*2290*/  UISETP.NE.AND UP0, UPT, UR8, 0x1, UPT ;  /* 0x000000010800788c */ /* 0x002fd2000bf05270 */
[----:B------:R-:W-:Y:S05]  /*22a0*/  BRA.U UP0, `(.L_x_34) ;  /* 0x0000000100407547 */ /* 0x000fea000b800000 */
[----:B------:R-:W1:Y:S08]  /*22b0*/  LDC.64 R4, c[0x0][0xb10] ;  /* 0x0002c400ff047b82 */ /* 0x000e700000000a00 */
[----:B------:R-:W2:Y:S08]  /*22c0*/  LDC.64 R2, c[0x0][0xb18] ;  /* 0x0002c600ff027b82 */ /* 0x000eb00000000a00 */
[----:B------:R-:W3:Y:S08]  /*22d0*/  LDC R6, c[0x0][0xb20] ;  /* 0x0002c800ff067b82 */ /* 0x000ef00000000800 */
[----:B------:R-:W4:Y:S01]  /*22e0*/  LDC R7, c[0x0][0xb0c] ;  /* 0x0002c300ff077b82 */ /* 0x000f220000000800 */
[----:B-1----:R-:W-:-:S05]  /*22f0*/  IMAD.HI.U32 R4, R10, R4, RZ ;  /* 0x000000040a047227 */ /* 0x002fca00078e00ff */
[----:B------:R-:W-:Y:S01]  /*2300*/  SHF.R.U32.HI R4, RZ, R5, R4 ;  /* 0x00000005ff047219 */ /* 0x000fe20000011604 */
[----:B--2---:R-:W-:Y:S01]  /*2310*/  IMAD.HI.U32 R3, R9, R3, RZ ;  /* 0x0000000309037227 */ /* 0x004fe200078e00ff */
[----:B------:R-:W-:-:S04]  /*2320*/  ISETP.NE.AND P0, PT, R2, 0x1, PT ;  /* 0x000000010200780c */ /* 0x000fc80003f05270 */
[----:B---3--:R-:W-:-:S04]  /*2330*/  SHF.R.U32.HI R3, RZ, R6, R3 ;  /* 0x00000006ff037219 */ /* 0x008fc80000011603 */
[----:B------:R-:W-:Y:S02]  /*2340*/  SEL R3, R9, R3, !P0 ;  /* 0x0000000309037207 */ /* 0x000fe40004000000 */
[----:B----4-:R-:W-:-:S04]  /*2350*/  ISETP.NE.AND P1, PT, R7, 0x1, PT ;  /* 0x000000010700780c */ /* 0x010fc80003f25270 */
[----:B------:R-:W-:-:S05]  /*2360*/  SEL R4, R10, R4, !P1 ;  /* 0x000000040a047207 */ /* 0x000fca0004800000 */
[----:B------:R-:W-:Y:S02]  /*2370*/  IMAD.IADD R5, R3, 0x1, -R4 ;  /* 0x0000000103057824 */ /* 0x000fe400078e0a04 */
[----:B------:R-:W-:Y:S02]  /*2380*/  IMAD.IADD R3, R4, 0x1, -R3 ;  /* 0x0000000104037824 */ /* 0x000fe400078e0a03 */
[----:B------:R-:W-:Y:S02]  /*2390*/  IMAD R10, R5, R7, R10 ;  /* 0x00000007050a7224 */ /* 0x000fe400078e020a */
[----:B------:R-:W-:-:S07]  /*23a0*/  IMAD R9, R3, R2, R9 ;  /* 0x0000000203097224 */ /* 0x000fce00078e0209 */
.L_x_34:
[----:B------:R-:W-:Y:S01]  /*23b0*/  VIADD R16, R16, 0x1 ;  /* 0x0000000110107836 */ /* 0x000fe20000000000 */
[----:B------:R-:W-:Y:S01]  /*23c0*/  PLOP3.LUT P1, PT, PT, PT, PT, 0x80, 0x8 ;  /* 0x000000000008781c */ /* 0x000fe20003f2f070 */
[----:B------:R-:W-:Y:S02]  /*23d0*/  IMAD.IADD R15, R10, 0x1, R63 ;  /* 0x000000010a0f7824 */ /* 0x000fe400078e023f */
[----:B------:R-:W-:Y:S01]  /*23e0*/  IMAD.IADD R14, R9, 0x1, R62 ;  /* 0x00000001090e7824 */ /* 0x000fe200078e023e */
[----:B------:R-:W-:-:S04]  /*23f0*/  ISETP.NE.AND P0, PT, R16, 0x2, PT ;  /* 0x000000021000780c */ /* 0x000fc80003f05270 */
[----:B------:R-:W-:Y:S02]  /*2400*/  SEL R2, RZ, 0x1, P0 ;  /* 0x00000001ff027807 */ /* 0x000fe40000000000 */
[----:B------:R-:W-:Y:S02]  /*2410*/  SEL R16, R16, RZ, P0 ;  /* 0x000000ff10107207 */ /* 0x000fe40000000000 */
[----:B------:R-:W-:Y:S01]  /*2420*/  LOP3.LUT R13, R13, R2, RZ, 0x3c, !PT ;  /* 0x000000020d0d7212 */ /* 0x000fe200078e3cff */
[----:B------:R-:W-:Y:S06]  /*2430*/  @P2 BRA `(.L_x_35) ;  /* 0xfffffff000402947 */ /* 0x000fec000383ffff */
[----:B------:R-:W-:Y:S01]  /*2440*/  UIADD3 UR4, UPT, UPT, UR4, 0x20, URZ ;  /* 0x0000002004047890 */ /* 0x000fe2000fffe0ff */
[----:B------:R-:W-:-:S03]  /*2450*/  SHF.L.U32 R2, R17, 0x1f, RZ ;  /* 0x0000001f11027819 */ /* 0x000fc600000006ff */
[----:B------:R-:W-:-:S09]  /*2460*/  ULEA UR5, UR6, UR4, 0x3 ;  /* 0x0000000406057291 */ /* 0x000fd2000f8e18ff */
[----:B------:R-:W1:Y:S02]  /*2470*/  SYNCS.PHASECHK.TRANS64.TRYWAIT P0, [UR5], R2 ;  /* 0x00000002ff0075a7 */ /* 0x000e640008001105 */
[----:B-1----:R-:W-:Y:S05]  /*2480*/  @!P0 BRA `(.L_x_36) ;  /* 0x0000006000948947 */ /* 0x002fea0003800000 */
.L_x_136:
[----:B------:R-:W-:-:S04]  /*2490*/  UIADD3 UR6, UPT, UPT, UR6, 0x1, URZ ;  /* 0x0000000106067890 */ /* 0x000fc8000fffe0ff */
[----:B------:R-:W-:-:S04]  /*24a0*/  UISETP.NE.AND UP0, UPT, UR6, 0x4, UPT ;  /* 0x000000040600788c */ /* 0x000fc8000bf05270 */
[----:B------:R-:W-:Y:S02]  /*24b0*/  USEL UR7, URZ, 0x1, UP0 ;  /* 0x00000001ff077887 */ /* 0x000fe40008000000 */
[----:B------:R-:W-:-:S04]  /*24c0*/  USEL UR6, UR6, URZ, UP0 ;  /* 0x000000ff06067287 */ /* 0x000fc80008000000 */
[----:B------:R-:W-:Y:S01]  /*24d0*/  ULEA UR5, UR6, UR4, 0x3 ;  /* 0x0000000406057291 */ /* 0x000fe2000f8e18ff */
[----:B-1----:R-:W-:-:S04]  /*24e0*/  LOP3.LUT R2, R17, UR7, RZ, 0x3c, !PT ;  /* 0x0000000711027c12 */ /* 0x002fc8000f8e3cff */
[----:B------:R-:W-:-:S04]  /*24f0*/  SHF.L.U32 R3, R2, 0x1f, RZ ;  /* 0x0000001f02037819 */ /* 0x000fc800000006ff */
[----:B------:R-:W1:Y:S02]  /*2500*/  SYNCS.PHASECHK.TRANS64.TRYWAIT P0, [UR5], R3 ;  /* 0x00000003ff0075a7 */ /* 0x000e640008001105 */
[----:B-1----:R-:W-:Y:S05]  /*2510*/  @!P0 BRA `(.L_x_37) ;  /* 0x0000006000888947 */ /* 0x002fea0003800000 */
.L_x_138:
[----:B------:R-:W-:-:S04]  /*2520*/  UIADD3 UR6, UPT, UPT, UR6, 0x1, URZ ;  /* 0x0000000106067890 */ /* 0x000fc8000fffe0ff */
[----:B------:R-:W-:-:S04]  /*2530*/  UISETP.NE.AND UP0, UPT, UR6, 0x4, UPT ;  /* 0x000000040600788c */ /* 0x000fc8000bf05270 */
[----:B------:R-:W-:Y:S02]  /*2540*/  USEL UR7, URZ, 0x1, UP0 ;  /* 0x00000001ff077887 */ /* 0x000fe40008000000 */
[----:B------:R-:W-:-:S04]  /*2550*/  USEL UR6, UR6, URZ, UP0 ;  /* 0x000000ff06067287 */ /* 0x000fc80008000000 */
[----:B------:R-:W-:Y:S01]  /*2560*/  ULEA UR5, UR6, UR4, 0x3 ;  /* 0x0000000406057291 */ /* 0x000fe2000f8e18ff */
[----:B------:R-:W-:-:S04]  /*2570*/  LOP3.LUT R2, R2, UR7, RZ, 0x3c, !PT ;  /* 0x0000000702027c12 */ /* 0x000fc8000f8e3cff */
[----:B-1----:R-:W-:-:S04]  /*2580*/  SHF.L.U32 R3, R2, 0x1f, RZ ;  /* 0x0000001f02037819 */ /* 0x002fc800000006ff */
[----:B------:R-:W1:Y:S02]  /*2590*/  SYNCS.PHASECHK.TRANS64.TRYWAIT P0, [UR5], R3 ;  /* 0x00000003ff0075a7 */ /* 0x000e640008001105 */
[----:B-1----:R-:W-:Y:S05]  /*25a0*/  @!P0 BRA `(.L_x_38) ;  /* 0x00000060007c8947 */ /* 0x002fea0003800000 */
.L_x_140:
[----:B------:R-:W-:-:S04]  /*25b0*/  UIADD3 UR6, UPT, UPT, UR6, 0x1, URZ ;  /* 0x0000000106067890 */ /* 0x000fc8000fffe0ff */
[----:B------:R-:W-:-:S04]  /*25c0*/  UISETP.NE.AND UP0, UPT, UR6, 0x4, UPT ;  /* 0x000000040600788c */ /* 0x000fc8000bf05270 */
[----:B------:R-:W-:Y:S02]  /*25d0*/  USEL UR5, URZ, 0x1, UP0 ;  /* 0x00000001ff057887 */ /* 0x000fe40008000000 */
[----:B------:R-:W-:-:S04]  /*25e0*/  USEL UR6, UR6, URZ, UP0 ;  /* 0x000000ff06067287 */ /* 0x000fc80008000000 */
[----:B------:R-:W-:Y:S01]  /*25f0*/  ULEA UR6, UR6, UR4, 0x3 ;  /* 0x0000000406067291 */ /* 0x000fe2000f8e18ff */
[----:B------:R-:W-:-:S04]  /*2600*/  LOP3.LUT R2, R2, UR5, RZ, 0x3c, !PT ;  /* 0x0000000502027c12 */ /* 0x000fc8000f8e3cff */
[----:B------:R-:W-:Y:S01]  /*2610*/  SHF.L.U32 R2, R2, 0x1f, RZ ;  /* 0x0000001f02027819 */ /* 0x000fe200000006ff */
[----:B-1--4-:R-:W-:-:S07]  /*2620*/  IMAD.U32 R0, RZ, RZ, UR6 ;  /* 0x00000006ff007e24 */ /* 0x012fce000f8e00ff */
.L_x_39:
[----:B-1----:R1:W2:Y:S02]  /*2630*/  SYNCS.PHASECHK.TRANS64.TRYWAIT P0, [R0+URZ], R2 ;  /* 0x00000002000075a7 */ /* 0x0022a400080011ff */
[----:B--2---:R-:W-:Y:S05]  /*2640*/  @!P0 NANOSLEEP.SYNCS 0x989680 ;  /* 0x009896800000895d */ /* 0x004fea0003900000 */
[----:B------:R-:W2:Y:S02]  /*2650*/  @!P0 SYNCS.PHASECHK.TRANS64 P0, [R0+URZ], R2 ;  /* 0x00000002000085a7 */ /* 0x000ea400080010ff */
[----:B--2---:R-:W-:Y:S05]  /*2660*/  @P0 EXIT ;  /* 0x000000000000094d */ /* 0x004fea0003800000 */
[----:B------:R-:W-:Y:S05]  /*2670*/  BRA `(.L_x_39) ;  /* 0xfffffffc00ec7947 */ /* 0x000fea000383ffff */
.L_x_17:
[----:B------:R-:W-:-:S04]  /*2680*/  UISETP.NE.AND UP1, UPT, UR37, URZ, UPT ;  /* 0x000000ff2500728c */ /* 0x000fc8000bf25270 */
[----:B------:R-:W-:-:S09]  /*2690*/  UISETP.NE.OR UP1, UPT, UR8, 0x1, UP1 ;  /* 0x000000010800788c */ /* 0x000fd20008f25670 */
[----:B------:R-:W-:Y:S05]  /*26a0*/  BRA.U UP1, `(.L_x_40) ;  /* 0x0000000501487547 */ /* 0x000fea000b800000 */
[----:B------:R-:W-:Y:S01]  /*26b0*/  ISETP.NE.AND P2, PT, R2, RZ, PT ;  /* 0x000000ff0200720c */ /* 0x000fe20003f45270 */
[----:B------:R-:W-:Y:S01]  /*26c0*/  IMAD.MOV.U32 R12, RZ, RZ, 0x1 ;  /* 0x00000001ff0c7424 */ /* 0x000fe200078e00ff */
[----:B------:R-:W-:Y:S02]  /*26d0*/  CS2R R10, SRZ ;  /* 0x00000000000a7805 */ /* 0x000fe4000001ff00 */
[----:B------:R-:W-:Y:S01]  /*26e0*/  CS2R R8, SRZ ;  /* 0x0000000000087805 */ /* 0x000fe2000001ff00 */
[----:B------:R-:W-:Y:S01]  /*26f0*/  UMOV UR4, 0x400 ;  /* 0x0000040000047882 */ /* 0x000fe20000000000 */
[----:B------:R-:W-:Y:S01]  /*2700*/  UMOV UR6, URZ ;  /* 0x000000ff00067c82 */ /* 0x000fe20008000000 */
[----:B------:R-:W-:-:S12]  /*2710*/  ULEA UR37, UR37, UR4, 0x18 ;  /* 0x0000000425257291 */ /* 0x000fd8000f8ec0ff */
.L_x_44:
[----:B------:R-:W-:Y:S02]  /*2720*/  LEA R0, R8, UR37, 0x3 ;  /* 0x0000002508007c11 */ /* 0x000fe4000f8e18ff */
[----:B------:R-:W-:-:S03]  /*2730*/  SHF.L.U32 R4, R9, 0x1f, RZ ;  /* 0x0000001f09047819 */ /* 0x000fc600000006ff */
[----:B------:R-:W-:Y:S01]  /*2740*/  VIADD R5, R0, 0x100 ;  /* 0x0000010000057836 */ /* 0x000fe20000000000 */
[----:B------:R-:W1:Y:S02]  /*2750*/  SYNCS.PHASECHK.TRANS64.TRYWAIT P0, [R0+URZ+0xf0], R4 ;  /* 0x0000f004000075a7 */ /* 0x000e6400080011ff */
[----:B-1----:R-:W-:Y:S05]  /*2760*/  @!P0 BRA `(.L_x_41) ;  /* 0x0000006000248947 */ /* 0x002fea0003800000 */
.L_x_141:
[----:B------:R-:W-:Y:S01]  /*2770*/  ULEA UR5, UR6, UR37, 0x3 ;  /* 0x0000002506057291 */ /* 0x000fe2000f8e18ff */
[----:B-1----:R-:W-:Y:S01]  /*2780*/  PRMT R0, RZ, 0x654, R5 ;  /* 0x00000654ff007816 */ /* 0x002fe20000000005 */
[----:B------:R-:W-:Y:S01]  /*2790*/  @!P2 IMAD.MOV.U32 R4, RZ, RZ, 0x10 ;  /* 0x00000010ff04a424 */ /* 0x000fe200078e00ff */
[----:B------:R-:W-:Y:S01]  /*27a0*/  SHF.L.U32 R5, R12, 0x1f, RZ ;  /* 0x0000001f0c057819 */ /* 0x000fe200000006ff */
[----:B------:R-:W-:Y:S01]  /*27b0*/  UIADD3 UR4, UPT, UPT, UR5, 0x90, URZ ;  /* 0x0000009005047890 */ /* 0x000fe2000fffe0ff */
[----:B------:R1:W-:Y:S05]  /*27c0*/  SYNCS.ARRIVE.TRANS64.RED.A1T0 RZ, [R0+URZ], RZ ;  /* 0x000000ff00ff79a7 */ /* 0x0003ea00081004ff */
[----:B------:R-:W-:Y:S01]  /*27d0*/  IMAD.U32 R6, RZ, RZ, UR4 ;  /* 0x00000004ff067e24 */ /* 0x000fe2000f8e00ff */
[----:B------:R-:W2:Y:S04]  /*27e0*/  SYNCS.PHASECHK.TRANS64.TRYWAIT P0, [UR5+0xa0], R5 ;  /* 0x0000a005ff0075a7 */ /* 0x000ea80008001105 */
[----:B------:R-:W-:Y:S01]  /*27f0*/  PRMT R6, R2, 0x654, R6 ;  /* 0x0000065402067816 */ /* 0x000fe20000000006 */
[----:B-12---:R-:W-:Y:S06]  /*2800*/  @!P0 BRA `(.L_x_42) ;  /* 0x0000006000108947 */ /* 0x006fec0003800000 */
.L_x_143:
[----:B------:R-:W-:Y:S01]  /*2810*/  ULEA UR4, UR6, UR37, 0x4 ;  /* 0x0000002506047291 */ /* 0x000fe2000f8e20ff */
[----:B------:R-:W-:Y:S01]  /*2820*/  SEL R3, R6, R3, !P2 ;  /* 0x0000000306037207 */ /* 0x000fe20005000000 */
[----:B------:R-:W-:Y:S01]  /*2830*/  UIADD3 UR5, UPT, UPT, UR5, 0x90, URZ ;  /* 0x0000009005057890 */ /* 0x000fe2000fffe0ff */
[----:B-1----:R-:W-:Y:S01]  /*2840*/  LEA R0, R11, UR37, 0x3 ;  /* 0x000000250b007c11 */ /* 0x002fe2000f8e18ff */
[----:B------:R-:W-:Y:S01]  /*2850*/  UIADD3 UR4, UPT, UPT, UR4, 0x120, URZ ;  /* 0x0000012004047890 */ /* 0x000fe2000fffe0ff */
[----:B------:R1:W-:Y:S01]  /*2860*/  @!P2 SYNCS.ARRIVE.TRANS64.RED RZ, [R3+URZ], R4 ;  /* 0x0000000403ffa9a7 */ /* 0x0003e200080004ff */
[----:B------:R-:W-:Y:S01]  /*2870*/  UIADD3 UR6, UPT, UPT, UR6, 0x1, URZ ;  /* 0x0000000106067890 */ /* 0x000fe2000fffe0ff */
[----:B------:R-:W-:-:S03]  /*2880*/  VIADD R8, R8, 0x1 ;  /* 0x0000000108087836 */ /* 0x000fc60000000000 */
[----:B------:R-:W-:Y:S02]  /*2890*/  UISETP.NE.AND UP0, UPT, UR6, 0x2, UPT ;  /* 0x000000020600788c */ /* 0x000fe4000bf05270 */
[----:B------:R-:W-:Y:S01]  /*28a0*/  ISETP.NE.AND P0, PT, R8, 0x2, PT ;  /* 0x000000020800780c */ /* 0x000fe20003f05270 */
[----:B------:R-:W-:Y:S06]  /*28b0*/  UGETNEXTWORKID.BROADCAST [UR4], [UR5] ;  /* 0x00000000040073ca */ /* 0x000fec0008000100 */
[----:B------:R-:W-:Y:S02]  /*28c0*/  USEL UR4, URZ, 0x1, UP0 ;  /* 0x00000001ff047887 */ /* 0x000fe40008000000 */
[----:B------:R-:W-:-:S04]  /*28d0*/  USEL UR6, UR6, URZ, UP0 ;  /* 0x000000ff06067287 */ /* 0x000fc80008000000 */
[----:B------:R-:W-:Y:S02]  /*28e0*/  LOP3.LUT R12, R12, UR4, RZ, 0x3c, !PT ;  /* 0x000000040c0c7c12 */ /* 0x000fe4000f8e3cff */
[----:B-1----:R-:W-:-:S04]  /*28f0*/  SHF.L.U32 R4, R10, 0x1f, RZ ;  /* 0x0000001f0a047819 */ /* 0x002fc800000006ff */
[----:B------:R-:W1:Y:S02]  /*2900*/  SYNCS.PHASECHK.TRANS64.TRYWAIT P1, [R0+URZ+0x90], R4 ;  /* 0x00009004000075a7 */ /* 0x000e6400080211ff */
[----:B-1----:R-:W-:Y:S05]  /*2910*/  @!P1 BRA `(.L_x_43) ;  /* 0x0000005c00e49947 */ /* 0x002fea0003800000 */
.L_x_144:
[C---:B-1----:R-:W-:Y:S01]  /*2920*/  LEA R4, R11.reuse, UR37, 0x4 ;  /* 0x000000250b047c11 */ /* 0x042fe2000f8e20ff */
[----:B------:R-:W-:Y:S01]  /*2930*/  VIADD R0, R0, 0xa0 ;  /* 0x000000a000007836 */ /* 0x000fe20000000000 */
[----:B------:R-:W-:Y:S01]  /*2940*/  SEL R8, R8, RZ, P0 ;  /* 0x000000ff08087207 */ /* 0x000fe20000000000 */
[----:B------:R-:W-:-:S03]  /*2950*/  VIADD R11, R11, 0x1 ;  /* 0x000000010b0b7836 */ /* 0x000fc60000000000 */
[----:B------:R-:W1:Y:S01]  /*2960*/  LDS.128 R4, [R4+0x120] ;  /* 0x0001200004047984 */ /* 0x000e620000000c00 */
[----:B------:R-:W-:Y:S02]  /*2970*/  PRMT R0, RZ, 0x654, R0 ;  /* 0x00000654ff007816 */ /* 0x000fe40000000000 */
[C---:B------:R-:W-:Y:S01]  /*2980*/  ISETP.NE.AND P1, PT, R11.reuse, 0x2, PT ;  /* 0x000000020b00780c */ /* 0x040fe20003f25270 */
[----:B------:R-:W-:Y:S01]  /*2990*/  @!PT LDS RZ, [RZ] ;  /* 0x00000000fffff984 */ /* 0x000fe20000000800 */
[----:B------:R-:W-:Y:S01]  /*29a0*/  @!PT LDS RZ, [RZ] ;  /* 0x00000000fffff984 */ /* 0x000fe20000000800 */
[----:B------:R-:W-:Y:S01]  /*29b0*/  @!PT LDS RZ, [RZ] ;  /* 0x00000000fffff984 */ /* 0x000fe20000000800 */
[----:B------:R-:W-:Y:S01]  /*29c0*/  @!PT LDS RZ, [RZ] ;  /* 0x00000000fffff984 */ /* 0x000fe20000000800 */
[----:B------:R2:W-:Y:S06]  /*29d0*/  MEMBAR.ALL.CTA ;  /* 0x0000000000007992 */ /* 0x0005ec0000008000 */
[----:B--2---:R-:W2:Y:S01]  /*29e0*/  FENCE.VIEW.ASYNC.S ;  /* 0x00000000000073c6 */ /* 0x004ea20000000000 */
[----:B------:R-:W-:Y:S01]  /*29f0*/  SEL R11, R11, RZ, P1 ;  /* 0x000000ff0b0b7207 */ /* 0x000fe20000800000 */
[----:B--2---:R2:W-:Y:S01]  /*2a00*/  SYNCS.ARRIVE.TRANS64.RED.A1T0 RZ, [R0+URZ], RZ ;  /* 0x000000ff00ff79a7 */ /* 0x0045e200081004ff */
[----:B-1----:R-:W-:-:S02]  /*2a10*/  LOP3.LUT P3, RZ, R6, 0x1, RZ, 0xc0, !PT ;  /* 0x0000000106ff7812 */ /* 0x002fc4000786c0ff */
[----:B------:R-:W-:-:S04]  /*2a20*/  SEL R4, RZ, 0x1, P1 ;  /* 0x00000001ff047807 */ /* 0x000fc80000800000 */
[----:B------:R-:W-:Y:S02]  /*2a30*/  LOP3.LUT R10, R10, R4, RZ, 0x3c, !PT ;  /* 0x000000040a0a7212 */ /* 0x000fe400078e3cff */
[----:B--2---:R-:W-:-:S04]  /*2a40*/  SEL R0, RZ, 0x1, P0 ;  /* 0x00000001ff007807 */ /* 0x004fc80000000000 */
[----:B------:R-:W-:Y:S01]  /*2a50*/  LOP3.LUT R9, R9, R0, RZ, 0x3c, !PT ;  /* 0x0000000009097212 */ /* 0x000fe200078e3cff */
[----:B------:R-:W-:Y:S06]  /*2a60*/  @P3 BRA `(.L_x_44) ;  /* 0xfffffffc002c3947 */ /* 0x000fec000383ffff */
[----:B------:R-:W-:Y:S01]  /*2a70*/  ULEA UR5, UR6, UR37, 0x3 ;  /* 0x0000002506057291 */ /* 0x000fe2000f8e18ff */
[----:B------:R-:W-:-:S08]  /*2a80*/  SHF.L.U32 R2, R12, 0x1f, RZ ;  /* 0x0000001f0c027819 */ /* 0x000fd000000006ff */
[----:B------:R-:W1:Y:S02]  /*2a90*/  SYNCS.PHASECHK.TRANS64 P0, [UR5+0xa0], R2 ;  /* 0x0000a002ff0075a7 */ /* 0x000e640008001005 */
[----:B-1----:R-:W-:Y:S05]  /*2aa0*/  @P0 BRA `(.L_x_45) ;  /* 0x0000000000080947 */ /* 0x002fea0003800000 */
[----:B------:R-:W1:Y:S02]  /*2ab0*/  SYNCS.PHASECHK.TRANS64.TRYWAIT P0, [UR5+0xa0], R2 ;  /* 0x0000a002ff0075a7 */ /* 0x000e640008001105 */
[----:B-1----:R-:W-:Y:S05]  /*2ac0*/  @!P0 BRA `(.L_x_46) ;  /* 0x0000005c008c8947 */ /* 0x002fea0003800000 */
.L_x_45:
[----:B------:R-:W-:-:S04]  /*2ad0*/  UIADD3 UR4, UPT, UPT, UR6, 0x1, URZ ;  /* 0x0000000106047890 */ /* 0x000fc8000fffe0ff */
[----:B------:R-:W-:-:S04]  /*2ae0*/  UISETP.NE.AND UP0, UPT, UR4, 0x2, UPT ;  /* 0x000000020400788c */ /* 0x000fc8000bf05270 */
[----:B------:R-:W-:Y:S02]  /*2af0*/  USEL UR7, URZ, 0x1, UP0 ;  /* 0x00000001ff077887 */ /* 0x000fe40008000000 */
[----:B------:R-:W-:-:S04]  /*2b00*/  USEL UR4, UR4, URZ, UP0 ;  /* 0x000000ff04047287 */ /* 0x000fc80008000000 */
[----:B------:R-:W-:Y:S01]  /*2b10*/  ULEA UR4, UR4, UR37, 0x3 ;  /* 0x0000002504047291 */ /* 0x000fe2000f8e18ff */
[----:B-1----:R-:W-:-:S04]  /*2b20*/  LOP3.LUT R2, R12, UR7, RZ, 0x3c, !PT ;  /* 0x000000070c027c12 */ /* 0x002fc8000f8e3cff */
[----:B------:R-:W-:-:S04]  /*2b30*/  SHF.L.U32 R0, R2, 0x1f, RZ ;  /* 0x0000001f02007819 */ /* 0x000fc800000006ff */
[----:B------:R-:W1:Y:S02]  /*2b40*/  SYNCS.PHASECHK.TRANS64 P0, [UR4+0xa0], R0 ;  /* 0x0000a000ff0075a7 */ /* 0x000e640008001004 */
[----:B-1----:R-:W-:Y:S05]  /*2b50*/  @P0 EXIT ;  /* 0x000000000000094d */ /* 0x002fea0003800000 */
[----:B------:R-:W-:Y:S02]  /*2b60*/  SHF.L.U32 R2, R2, 0x1f, RZ ;  /* 0x0000001f02027819 */ /* 0x000fe400000006ff */
[----:B------:R-:W-:-:S07]  /*2b70*/  MOV R0, UR4 ;  /* 0x0000000400007c02 */ /* 0x000fce0008000f00 */
.L_x_47:
[----:B-1----:R1:W2:Y:S02]  /*2b80*/  SYNCS.PHASECHK.TRANS64.TRYWAIT P0, [R0+URZ+0xa0], R2 ;  /* 0x0000a002000075a7 */ /* 0x0022a400080011ff */
[----:B--2---:R-:W-:Y:S05]  /*2b90*/  @!P0 NANOSLEEP.SYNCS 0x989680 ;  /* 0x009896800000895d */ /* 0x004fea0003900000 */
[----:B------:R-:W2:Y:S02]  /*2ba0*/  @!P0 SYNCS.PHASECHK.TRANS64 P0, [R0+URZ+0xa0], R2 ;  /* 0x0000a002000085a7 */ /* 0x000ea400080010ff */
[----:B--2---:R-:W-:Y:S05]  /*2bb0*/  @P0 EXIT ;  /* 0x000000000000094d */ /* 0x004fea0003800000 */
[----:B------:R-:W-:Y:S05]  /*2bc0*/  BRA `(.L_x_47) ;  /* 0xfffffffc00ec7947 */ /* 0x000fea000383ffff */
.L_x_40:
[----:B------:R-:W-:-:S09]  /*2bd0*/  UISETP.NE.AND UP1, UPT, UR8, URZ, UPT ;  /* 0x000000ff0800728c */ /* 0x000fd2000bf25270 */
[----:B------:R-:W-:Y:S05]  /*2be0*/  BRA.U UP1, `(.L_x_48) ;  /* 0x00000011013c7547 */ /* 0x000fea000b800000 */
[----:B------:R-:W-:Y:S01]  /*2bf0*/  UMOV UR4, 0x40 ;  /* 0x0000004000047882 */ /* 0x000fe20000000000 */
[----:B------:R-:W-:Y:S01]  /*2c00*/  NOP ;  /* 0x0000000000007918 */ /* 0x000fe20000000000 */
[----:B------:R-:W-:Y:S01]  /*2c10*/  ULEA UR4, UR37, UR4, 0x18 ;  /* 0x0000000425047291 */ /* 0x000fe2000f8ec0ff */
[----:B------:R-:W-:Y:S02]  /*2c20*/  UMOV UR5, 0x400 ;  /* 0x0000040000057882 */ /* 0x000fe40000000000 */
[----:B------:R-:W-:-:S06]  /*2c30*/  ULEA UR37, UR37, UR5, 0x18 ;  /* 0x0000000525257291 */ /* 0x000fcc000f8ec0ff */
[----:B------:R-:W1:Y:S02]  /*2c40*/  LDS.U8 R0, [UR4+0x1c] ;  /* 0x00001c04ff007984 */ /* 0x000e640008000000 */
[----:B-1----:R-:W-:-:S13]  /*2c50*/  ISETP.NE.AND P0, PT, R0, RZ, PT ;  /* 0x000000ff0000720c */ /* 0x002fda0003f05270 */
[----:B------:R-:W-:Y:S05]  /*2c60*/  @P0 BRA `(.L_x_49) ;  /* 0x0000000000580947 */ /* 0x000fea0003800000 */
[----:B------:R-:W-:-:S13]  /*2c70*/  ELECT P0, URZ, PT ;  /* 0x0000000000ff782f */ /* 0x000fda0003800000 */
[----:B------:R-:W-:Y:S05]  /*2c80*/  @!P0 BRA `(.L_x_50) ;  /* 0x0000000000608947 */ /* 0x000fea0003800000 */
[----:B------:R-:W-:Y:S01]  /*2c90*/  UMOV UR5, 0x10 ;  /* 0x0000001000057882 */ /* 0x000fe20000000000 */
[----:B------:R-:W-:Y:S01]  /*2ca0*/  HFMA2 R0, -RZ, RZ, 0, 5.9604644775390625e-08 ;  /* 0x00000001ff007431 */ /* 0x000fe200000001ff */
[----:B------:R-:W-:-:S03]  /*2cb0*/  MOV R2, 0xffff ;  /* 0x0000ffff00027802 */ /* 0x000fc60000000f00 */
[----:B------:R-:W-:Y:S04]  /*2cc0*/  DEPBAR.LE SB1, 0x36 ;  /* 0x00009d800000791a */ /* 0x000fe80000000000 */
[----:B------:R-:W1:Y:S02]  /*2cd0*/  UTCATOMSWS.FIND_AND_SET.ALIGN UP0, UR5, UR5 ;  /* 0x00000005000575e3 */ /* 0x000e640008000800 */
[----:B-1----:R-:W-:Y:S01]  /*2ce0*/  MOV R3, UR5 ;  /* 0x0000000500037c02 */ /* 0x002fe20008000f00 */
[----:B------:R-:W-:Y:S06]  /*2cf0*/  BRA.U UP0, `(.L_x_51) ;  /* 0x0000000100187547 */ /* 0x000fec000b800000 */
.L_x_52:
[----:B------:R-:W-:Y:S05]  /*2d00*/  NANOSLEEP 0x64 ;  /* 0x000000640000795d */ /* 0x000fea0003800000 */
[----:B------:R-:W-:-:S05]  /*2d10*/  UMOV UR5, 0x10 ;  /* 0x0000001000057882 */ /* 0x000fca0000000000 */
[----:B------:R-:W-:Y:S04]  /*2d20*/  DEPBAR.LE SB1, 0x36 ;  /* 0x00009d800000791a */ /* 0x000fe80000000000 */
[----:B------:R-:W1:Y:S02]  /*2d30*/  UTCATOMSWS.FIND_AND_SET.ALIGN UP0, UR5, UR5 ;  /* 0x00000005000575e3 */ /* 0x000e640008000800 */
[----:B-1----:R-:W-:Y:S01]  /*2d40*/  MOV R3, UR5 ;  /* 0x0000000500037c02 */ /* 0x002fe20008000f00 */
[----:B------:R-:W-:Y:S05]  /*2d50*/  BRA.U !UP0, `(.L_x_52) ;  /* 0xfffffffd08e87547 */ /* 0x000fea000b83ffff */
.L_x_51:
[-C--:B------:R-:W-:Y:S02]  /*2d60*/  SHF.L.U32 R2, R2, R3.reuse, RZ ;  /* 0x0000000302027219 */ /* 0x080fe400000006ff */
[----:B------:R-:W-:Y:S01]  /*2d70*/  SHF.L.U32 R0, R0, R3, RZ ;  /* 0x0000000300007219 */ /* 0x000fe200000006ff */
[----:B------:R-:W-:Y:S02]  /*2d80*/  IMAD.SHL.U32 R3, R3, 0x20, RZ ;  /* 0x0000002003037824 */ /* 0x000fe400078e00ff */
[----:B------:R1:W-:Y:S04]  /*2d90*/  ATOMS.OR RZ, [UR4+0x14], R2 ;  /* 0x00001402ffff798c */ /* 0x0003e8000b000004 */
[----:B------:R1:W-:Y:S04]  /*2da0*/  ATOMS.OR RZ, [UR4+0x18], R0 ;  /* 0x00001800ffff798c */ /* 0x0003e8000b000004 */
[----:B------:R1:W-:Y:S01]  /*2db0*/  STS [UR37+0x140], R3 ;  /* 0x00014003ff007988 */ /* 0x0003e20008000825 */
[----:B------:R-:W-:Y:S05]  /*2dc0*/  BRA `(.L_x_50) ;  /* 0x0000000000107947 */ /* 0x000fea0003800000 */
.L_x_49:
[----:B------:R-:W-:Y:S02]  /*2dd0*/  MOV R0, 0xffffffff ;  /* 0xffffffff00007802 */ /* 0x000fe40000000f00 */
[----:B------:R-:W-:-:S03]  /*2de0*/  MOV R2, 0x2e10 ;  /* 0x00002e1000027802 */ /* 0x000fc60000000f00 */
[----:B------:R1:W-:Y:S04]  /*2df0*/  STS [UR37+0x140], R0 ;  /* 0x00014000ff007988 */ /* 0x0003e80008000825 */
[----:B-1-3-5:R-:W-:Y:S05]  /*2e00*/  CALL.REL.NOINC `($__internal_1_$__cuda_sm10x_tcgen05_guardrail_trap_phase_invalid_during_alloc) ;  /* 0x0000006000d47944 */ /* 0x02afea0003c00000 */
.L_x_50:
[----:B------:R-:W-:Y:S05]  /*2e10*/  WARPSYNC.ALL ;  /* 0x0000000000007948 */ /* 0x000fea0003800000 */
[----:B------:R-:W2:Y:S01]  /*2e20*/  S2UR UR5, SR_CgaCtaId ;  /* 0x00000000000579c3 */ /* 0x000ea20000008800 */
[----:B------:R-:W-:Y:S01]  /*2e30*/  UMOV UR4, 0x400 ;  /* 0x0000040000047882 */ /* 0x000fe20000000000 */
[----:B------:R-:W-:-:S06]  /*2e40*/  NOP ;  /* 0x0000000000007918 */ /* 0x000fcc0000000000 */
[----:B------:R-:W-:Y:S06]  /*2e50*/  BAR.ARV 0x6, 0xa0 ;  /* 0x0182800000007b1d */ /* 0x000fec0000002000 */
[----:B------:R-:W4:Y:S01]  /*2e60*/  LDCU UR7, c[0x0][0x38c] ;  /* 0x00007180ff0777ac */ /* 0x000f220008000800 */
[----:B------:R-:W-:Y:S01]  /*2e70*/  IMAD.MOV.U32 R11, RZ, RZ, 0x1 ;  /* 0x00000001ff0b7424 */ /* 0x000fe200078e00ff */
[----:B------:R-:W-:Y:S01]  /*2e80*/  CS2R R8, SRZ ;  /* 0x0000000000087805 */ /* 0x000fe2000001ff00 */
[----:B------:R-:W-:Y:S01]  /*2e90*/  IMAD.MOV.U32 R10, RZ, RZ, RZ ;  /* 0x000000ffff0a7224 */ /* 0x000fe200078e00ff */
[----:B------:R-:W3:Y:S01]  /*2ea0*/  LDCU UR6, c[0x0][0x38c] ;  /* 0x00007180ff0677ac */ /* 0x000ee20008000800 */
[----:B------:R-:W-:Y:S01]  /*2eb0*/  UMOV UR15, URZ ;  /* 0x000000ff000f7c82 */ /* 0x000fe20008000000 */
[----:B------:R-:W-:Y:S01]  /*2ec0*/  UMOV UR14, URZ ;  /* 0x000000ff000e7c82 */ /* 0x000fe20008000000 */
[----:B--2---:R-:W-:Y:S01]  /*2ed0*/  ULEA UR5, UR5, UR4, 0x18 ;  /* 0x0000000405057291 */ /* 0x004fe2000f8ec0ff */
[----:B------:R-:W-:Y:S01]  /*2ee0*/  UMOV UR32, 0x0 ;  /* 0x0000000000207882 */ /* 0x000fe20000000000 */
[----:B------:R-:W-:-:S02]  /*2ef0*/  UMOV UR33, 0x4200910 ;  /* 0x0420091000217882 */ /* 0x000fc40000000000 */
[----:B------:R-:W-:Y:S02]  /*2f00*/  UIADD3 UR9, UPT, UPT, UR5, 0x8800, URZ ;  /* 0x0000880005097890 */ /* 0x000fe4000fffe0ff */
[----:B------:R-:W-:Y:S02]  /*2f10*/  UIADD3 UR10, UPT, UPT, UR5, 0x18800, URZ ;  /* 0x00018800050a7890 */ /* 0x000fe4000fffe0ff */
[----:B----4-:R-:W-:Y:S01]  /*2f20*/  UIADD3 UR7, UPT, UPT, UR7, 0x3f, URZ ;  /* 0x0000003f07077890 */ /* 0x010fe2000fffe0ff */
[----:B-1----:R-:W1:Y:S01]  /*2f30*/  LDS R0, [UR5+0x140] ;  /* 0x00014005ff007984 */ /* 0x002e620008000800 */
[----:B------:R-:W-:Y:S02]  /*2f40*/  USHF.R.U32.HI UR9, URZ, 0x4, UR9 ;  /* 0x00000004ff097899 */ /* 0x000fe40008011609 */
[----:B------:R-:W-:Y:S02]  /*2f50*/  USHF.R.S32.HI UR4, URZ, 0x1f, UR7 ;  /* 0x0000001fff047899 */ /* 0x000fe40008011407 */
[----:B------:R-:W-:-:S02]  /*2f60*/  USHF.R.U32.HI UR10, URZ, 0x4, UR10 ;  /* 0x00000004ff0a7899 */ /* 0x000fc4000801160a */
[----:B------:R-:W-:Y:S02]  /*2f70*/  ULEA.HI UR4, UR4, UR7, URZ, 0x6 ;  /* 0x0000000704047291 */ /* 0x000fe4000f8f30ff */
[----:B------:R-:W-:Y:S02]  /*2f80*/  ULOP3.LUT UR9, UR9, 0x3fff, URZ, 0xc0, !UPT ;  /* 0x00003fff09097892 */ /* 0x000fe4000f8ec0ff */
[----:B------:R-:W-:Y:S02]  /*2f90*/  USHF.R.S32.HI UR4, URZ, 0x6, UR4 ;  /* 0x00000006ff047899 */ /* 0x000fe40008011404 */
[----:B------:R-:W-:Y:S02]  /*2fa0*/  ULOP3.LUT UR10, UR10, 0x3fff, URZ, 0xc0, !UPT ;  /* 0x00003fff0a0a7892 */ /* 0x000fe4000f8ec0ff */
[----:B------:R-:W-:Y:S01]  /*2fb0*/  UISETP.LT.AND UP0, UPT, UR4, 0x1, UPT ;  /* 0x000000010400788c */ /* 0x000fe2000bf01270 */
[----:B------:R-:W-:Y:S01]  /*2fc0*/  UMOV UR30, 0x0 ;  /* 0x00000000001e7882 */ /* 0x000fe20000000000 */
[----:B------:R-:W-:-:S02]  /*2fd0*/  UMOV UR31, 0x4200910 ;  /* 0x04200910001f7882 */ /* 0x000fc40000000000 */
[----:B------:R-:W-:Y:S01]  /*2fe0*/  USEL UR8, UR4, 0x1, !UP0 ;  /* 0x0000000104087887 */ /* 0x000fe2000c000000 */
[----:B------:R-:W-:Y:S01]  /*2ff0*/  UMOV UR28, 0x0 ;  /* 0x00000000001c7882 */ /* 0x000fe20000000000 */
[----:B------:R-:W-:Y:S01]  /*3000*/  UMOV UR29, 0x4200910 ;  /* 0x04200910001d7882 */ /* 0x000fe20000000000 */
[----:B------:R-:W-:Y:S01]  /*3010*/  UMOV UR26, 0x0 ;  /* 0x00000000001a7882 */ /* 0x000fe20000000000 */
[----:B------:R-:W-:Y:S01]  /*3020*/  UMOV UR27, 0x4200910 ;  /* 0x04200910001b7882 */ /* 0x000fe20000000000 */
[----:B------:R-:W-:Y:S01]  /*3030*/  UMOV UR24, 0x0 ;  /* 0x0000000000187882 */ /* 0x000fe20000000000 */
[----:B------:R-:W-:Y:S01]  /*3040*/  UMOV UR25, 0x4200910 ;  /* 0x0420091000197882 */ /* 0x000fe20000000000 */
[----:B------:R-:W-:Y:S01]  /*3050*/  UMOV UR22, 0x0 ;  /* 0x0000000000167882 */ /* 0x000fe20000000000 */
[----:B------:R-:W-:Y:S01]  /*3060*/  UMOV UR23, 0x4200910 ;  /* 0x0420091000177882 */ /* 0x000fe20000000000 */
[----:B------:R-:W-:Y:S02]  /*3070*/  ULOP3.LUT UR9, UR9, 0x10000, URZ, 0xfc, !UPT ;  /* 0x0001000009097892 */ /* 0x000fe4000f8efcff */
[----:B------:R-:W-:-:S02]  /*3080*/  ULOP3.LUT UR10, UR10, 0x10000, URZ, 0xfc, !UPT ;  /* 0x000100000a0a7892 */ /* 0x000fc4000f8efcff */
[----:B------:R-:W-:Y:S02]  /*3090*/  UIADD3 UR8, UPT, UPT, -UR8, URZ, URZ ;  /* 0x000000ff08087290 */ /* 0x000fe4000fffe1ff */
[----:B---3--:R-:W-:Y:S01]  /*30a0*/  UISETP.GE.AND UP3, UPT, UR6, 0x1, UPT ;  /* 0x000000010600788c */ /* 0x008fe2000bf66270 */
[----:B------:R-:W-:Y:S01]  /*30b0*/  UMOV UR20, 0x0 ;  /* 0x0000000000147882 */ /* 0x000fe20000000000 */
[----:B------:R-:W-:Y:S01]  /*30c0*/  UMOV UR21, 0x4200910 ;  /* 0x0420091000157882 */ /* 0x000fe20000000000 */
[----:B------:R-:W-:Y:S01]  /*30d0*/  UMOV UR18, 0x0 ;  /* 0x0000000000127882 */ /* 0x000fe20000000000 */
[----:B-1----:R-:W-:Y:S01]  /*30e0*/  R2UR UR16, R0 ;  /* 0x00000000001072ca */ /* 0x002fe200000e0000 */
[----:B------:R-:W-:-:S14]  /*30f0*/  UMOV UR19, 0x4200910 ;  /* 0x0420091000137882 */ /* 0x000fdc0000000000 */
.L_x_59:
[----:B------:R-:W-:Y:S02]  /*3100*/  LEA R0, R10, UR5, 0x3 ;  /* 0x000000050a007c11 */ /* 0x000fe4000f8e18ff */
[----:B------:R-:W-:Y:S02]  /*3110*/  SHF.L.U32 R2, R9, 0x1f, RZ ;  /* 0x0000001f09027819 */ /* 0x000fe400000006ff */
[----:B------:R-:W-:Y:S01]  /*3120*/  PLOP3.LUT P0, PT, PT, PT, UP3, 0x80, 0x8 ;  /* 0x000000000008781c */ /* 0x000fe20003f0f038 */
[----:B------:R-:W-:Y:S01]  /*3130*/  VIADD R3, R0, 0xa0 ;  /* 0x000000a000037836 */ /* 0x000fe20000000000 */
[----:B-1----:R-:W1:Y:S02]  /*3140*/  SYNCS.PHASECHK.TRANS64.TRYWAIT P1, [R0+URZ+0x90], R2 ;  /* 0x00009002000075a7 */ /* 0x002e6400080211ff */
[----:B-1-3--:R-:W-:Y:S09]  /*3150*/  @!P1 BRA `(.L_x_53) ;  /* 0x0000005800009947 */ /* 0x00aff20003800000 */
.L_x_146:
[----:B------:R-:W-:Y:S01]  /*3160*/  LEA R4, R10, UR5, 0x4 ;  /* 0x000000050a047c11 */ /* 0x000fe2000f8e20ff */
[----:B------:R-:W-:Y:S01]  /*3170*/  @UP3 ULEA UR7, UR14, UR5, 0x3 ;  /* 0x000000050e073291 */ /* 0x000fe2000f8e18ff */
[----:B------:R-:W-:Y:S01]  /*3180*/  PLOP3.LUT P2, PT, PT, PT, PT, 0x80, 0x8 ;  /* 0x000000000008781c */ /* 0x000fe20003f4f070 */
[----:B------:R-:W-:Y:S01]  /*3190*/  ULEA UR6, UR15, UR5, 0x3 ;  /* 0x000000050f067291 */ /* 0x000fe2000f8e18ff */
[----:B------:R-:W-:Y:S01]  /*31a0*/  PRMT R3, RZ, 0x654, R3 ;  /* 0x00000654ff037816 */ /* 0x000fe20000000003 */
[----:B------:R-:W-:Y:S01]  /*31b0*/  ULEA.HI UR11, UR15, UR15, URZ, 0x1 ;  /* 0x0000000f0f0b7291 */ /* 0x000fe2000f8f08ff */
[----:B------:R-:W2:Y:S01]  /*31c0*/  LDS.128 R4, [R4+0x120] ;  /* 0x0001200004047984 */ /* 0x000ea20000000c00 */
[----:B-1----:R-:W-:Y:S02]  /*31d0*/  @P0 SHF.L.U32 R2, R8, 0x1f, RZ ;  /* 0x0000001f08020819 */ /* 0x002fe400000006ff */
[----:B------:R-:W-:Y:S01]  /*31e0*/  SHF.L.U32 R0, R11, 0x1f, RZ ;  /* 0x0000001f0b007819 */ /* 0x000fe200000006ff */
[----:B------:R-:W-:Y:S01]  /*31f0*/  @!PT LDS RZ, [RZ] ;  /* 0x00000000fffff984 */ /* 0x000fe20000000800 */
[----:B------:R-:W-:Y:S01]  /*3200*/  @!PT LDS RZ, [RZ] ;  /* 0x00000000fffff984 */ /* 0x000fe20000000800 */
[----:B------:R-:W-:Y:S01]  /*3210*/  @!PT LDS RZ, [RZ] ;  /* 0x00000000fffff984 */ /* 0x000fe20000000800 */
[----:B------:R-:W-:Y:S01]  /*3220*/  @!PT LDS RZ, [RZ] ;  /* 0x00000000fffff984 */ /* 0x000fe20000000800 */
[----:B------:R1:W-:Y:S06]  /*3230*/  MEMBAR.ALL.CTA ;  /* 0x0000000000007992 */ /* 0x0003ec0000008000 */
[----:B-1----:R-:W1:Y:S02]  /*3240*/  FENCE.VIEW.ASYNC.S ;  /* 0x00000000000073c6 */ /* 0x002e640000000000 */
[----:B-1----:R1:W-:Y:S01]  /*3250*/  SYNCS.ARRIVE.TRANS64.RED.A1T0 RZ, [R3+URZ], RZ ;  /* 0x000000ff03ff79a7 */ /* 0x0023e200081004ff */
[----:B------:R1:W3:Y:S01]  /*3260*/  @P0 SYNCS.PHASECHK.TRANS64.TRYWAIT P2, [UR7], R2 ;  /* 0x00000002ff0005a7 */ /* 0x0002e20008041107 */
[----:B------:R-:W-:-:S02]  /*3270*/  USHF.L.U32 UR7, UR11, 0x6, URZ ;  /* 0x000000060b077899 */ /* 0x000fc400080006ff */
[----:B------:R-:W-:Y:S01]  /*3280*/  ULOP3.LUT UR11, UR11, 0xffe, URZ, 0xc0, !UPT ;  /* 0x00000ffe0b0b7892 */ /* 0x000fe2000f8ec0ff */
[----:B--2---:R-:W-:Y:S01]  /*3290*/  LOP3.LUT P1, RZ, R6, 0x1, RZ, 0xc0, !PT ;  /* 0x0000000106ff7812 */ /* 0x004fe2000782c0ff */
[----:B------:R-:W-:Y:S02]  /*32a0*/  ULOP3.LUT UR7, UR7, 0xffffff80, URZ, 0xc0, !UPT ;  /* 0xffffff8007077892 */ /* 0x000fe4000f8ec0ff */
[----:B------:R-:W-:Y:S02]  /*32b0*/  UIADD3 UR11, UPT, UPT, -UR11, UR15, URZ ;  /* 0x0000000f0b0b7290 */ /* 0x000fe4000fffe1ff */
[----:B------:R-:W-:-:S04]  /*32c0*/  UIADD3 UR7, UPT, UPT, UR16, UR7, URZ ;  /* 0x0000000710077290 */ /* 0x000fc8000fffe0ff */
[----:B------:R-:W-:Y:S01]  /*32d0*/  ULEA UR7, UR11, UR7, 0x14 ;  /* 0x000000070b077291 */ /* 0x000fe2000f8ea0ff */
[----:B------:R-:W2:Y:S02]  /*32e0*/  SYNCS.PHASECHK.TRANS64.TRYWAIT P0, [UR6+0xd0], R0 ;  /* 0x0000d000ff0075a7 */ /* 0x000ea40008001106 */
[----:B-123--:R-:W-:Y:S09]  /*32f0*/  @!P0 BRA `(.L_x_54) ;  /* 0x0000005400ac8947 */ /* 0x00eff20003800000 */
.L_x_148:
[----:B------:R-:W-:Y:S01]  /*3300*/  IADD3 R10, PT, PT, R10, 0x1, RZ ;  /* 0x000000010a0a7810 */ /* 0x000fe20007ffe0ff */
[----:B------:R-:W-:Y:S06]  /*3310*/  BRA.U !UP3, `(.L_x_55) ;  /* 0x000000050b107547 */ /* 0x000fec000b800000 */
[----:B------:R-:W-:Y:S01]  /*3320*/  UPLOP3.LUT UP4, UPT, UPT, UPT, UPT, 0x40, 0x4 ;  /* 0x000000000004789c */ /* 0x000fe20003f8e870 */
[----:B------:R-:W-:Y:S01]  /*3330*/  UMOV UR13, UR8 ;  /* 0x00000008000d7c82 */ /* 0x000fe20008000000 */
[----:B------:R-:W-:Y:S01]  /*3340*/  UMOV UR12, UR4 ;  /* 0x00000004000c7c82 */ /* 0x000fe20008000000 */
[----:B------:R-:W-:-:S08]  /*3350*/  UMOV UR17, UR14 ;  /* 0x0000000e00117c82 */ /* 0x000fd00008000000 */
.L_x_58:
[----:B------:R-:W-:Y:S02]  /*3360*/  UIADD3 UR13, UPT, UPT, UR13, 0x1, URZ ;  /* 0x000000010d0d7890 */ /* 0x000fe4000fffe0ff */
[----:B--2---:R-:W-:Y:S02]  /*3370*/  ULEA UR11, UR17, UR5, 0x3 ;  /* 0x00000005110b7291 */ /* 0x004fe4000f8e18ff */
[----:B------:R-:W-:Y:S01]  /*3380*/  UISETP.NE.AND UP0, UPT, UR13, URZ, UPT ;  /* 0x000000ff0d00728c */ /* 0x000fe2000bf05270 */
[----:B---3--:R-:W-:Y:S10]  /*3390*/  @P2 BRA `(.L_x_56) ;  /* 0x00000000000c2947 */ /* 0x008ff40003800000 */
[----:B-1----:R-:W-:Y:S04]  /*33a0*/  SHF.L.U32 R2, R8, 0x1f, RZ ;  /* 0x0000001f08027819 */ /* 0x002fe800000006ff */
[----:B------:R-:W1:Y:S02]  /*33b0*/  SYNCS.PHASECHK.TRANS64.TRYWAIT P0, [UR11], R2 ;  /* 0x00000002ff0075a7 */ /* 0x000e64000800110b */
[----:B-1----:R-:W-:Y:S05]  /*33c0*/  @!P0 BRA `(.L_x_57) ;  /* 0x0000005400908947 */ /* 0x002fea0003800000 */
.L_x_56:
[----:B------:R-:W-:Y:S01]  /*33d0*/  UISETP.NE.AND UP1, UPT, UR12, 0x1, UPT ;  /* 0x000000010c00788c */ /* 0x000fe2000bf25270 */
[----:B------:R-:W-:Y:S01]  /*33e0*/  PLOP3.LUT P2, PT, PT, PT, PT, 0x80, 0x8 ;  /* 0x000000000008781c */ /* 0x000fe20003f4f070 */
[----:B------:R-:W-:Y:S02]  /*33f0*/  UIADD3 UR14, UPT, UPT, UR17, 0x1, URZ ;  /* 0x00000001110e7890 */ /* 0x000fe4000fffe0ff */
[----:B------:R-:W-:Y:S02]  /*3400*/  ULEA UR64, UR17, UR10, 0xb ;  /* 0x0000000a11407291 */ /* 0x000fe4000f8e58ff */
[----:B------:R-:W-:Y:S01]  /*3410*/  UISETP.NE.AND UP2, UPT, UR14, 0x4, UPT ;  /* 0x000000040e00788c */ /* 0x000fe2000bf45270 */
[----:B------:R-:W-:Y:S01]  /*3420*/  PLOP3.LUT P0, PT, PT, PT, UP1, 0x80, 0x8 ;  /* 0x000000000008781c */ /* 0x000fe20003f0f018 */
[----:B------:R-:W-:Y:S02]  /*3430*/  ULEA UR62, UR17, UR9, 0xa ;  /* 0x00000009113e7291 */ /* 0x000fe4000f8e50ff */
[----:B------:R-:W-:Y:S02]  /*3440*/  USEL UR35, URZ, 0x1, UP2 ;  /* 0x00000001ff237887 */ /* 0x000fe40009000000 */
[----:B------:R-:W-:Y:S02]  /*3450*/  USEL UR14, UR14, URZ, UP2 ;  /* 0x000000ff0e0e7287 */ /* 0x000fe40009000000 */
[----:B------:R-:W-:Y:S02]  /*3460*/  UIADD3 UR60, UPT, UPT, UR64, 0x2, URZ ;  /* 0x00000002403c7890 */ /* 0x000fe4000fffe0ff */
[----:B------:R-:W-:Y:S01]  /*3470*/  @UP1 ULEA UR34, UR14, UR5, 0x3 ;  /* 0x000000050e221291 */ /* 0x000fe2000f8e18ff */
[----:B------:R-:W-:Y:S01]  /*3480*/  LOP3.LUT R8, R8, UR35, RZ, 0x3c, !PT ;  /* 0x0000002308087c12 */ /* 0x000fe2000f8e3cff */
[----:B------:R-:W-:Y:S02]  /*3490*/  UIADD3 UR58, UPT, UPT, UR62, 0x2, URZ ;  /* 0x000000023e3a7890 */ /* 0x000fe4000fffe0ff */
[----:B------:R-:W-:Y:S01]  /*34a0*/  UIADD3 UR56, UPT, UPT, UR64, 0x4, URZ ;  /* 0x0000000440387890 */ /* 0x000fe2000fffe0ff */
[----:B-1----:R-:W-:Y:S01]  /*34b0*/  @P0 SHF.L.U32 R0, R8, 0x1f, RZ ;  /* 0x0000001f08000819 */ /* 0x002fe200000006ff */
[----:B------:R-:W-:Y:S02]  /*34c0*/  UIADD3 UR54, UPT, UPT, UR62, 0x4, URZ ;  /* 0x000000043e367890 */ /* 0x000fe4000fffe0ff */
[----:B------:R-:W-:Y:S01]  /*34d0*/  UIADD3 UR52, UPT, UPT, UR64, 0x6, URZ ;  /* 0x0000000640347890 */ /* 0x000fe2000fffe0ff */
[----:B------:R2:W3:Y:S01]  /*34e0*/  @P0 SYNCS.PHASECHK.TRANS64.TRYWAIT P2, [UR34], R0 ;  /* 0x00000000ff0005a7 */ /* 0x0004e20008041122 */
[----:B------:R-:W-:Y:S02]  /*34f0*/  UIADD3 UR50, UPT, UPT, UR62, 0x6, URZ ;  /* 0x000000063e327890 */ /* 0x000fe4000fffe0ff */
        /* <DEDUP_REMOVED lines=9> */
[----:B------:R-:W-:Y:S01]  /*3590*/  UIADD3 UR12, UPT, UPT, UR12, -0x1, URZ ;  /* 0xffffffff0c0c7890 */ /* 0x000fe2000fffe0ff */
[----:B------:R-:W-:Y:S01]  /*35a0*/  UMOV UR65, 0x40004040 ;  /* 0x4000404000417882 */ /* 0x000fe20000000000 */
[----:B------:R-:W-:Y:S01]  /*35b0*/  UMOV UR63, 0x40004040 ;  /* 0x40004040003f7882 */ /* 0x000fe20000000000 */
[----:B------:R-:W-:Y:S01]  /*35c0*/  UMOV UR61, 0x40004040 ;  /* 0x40004040003d7882 */ /* 0x000fe20000000000 */
[----:B------:R2:W-:Y:S01]  /*35d0*/  UTCHMMA gdesc[UR62], gdesc[UR64], tmem[UR7], tmem[UR32], idesc[UR33], UP4 ;  /* 0x00ff20403e0075ea */ /* 0x0005e2000a000007 */
[----:B------:R-:W-:Y:S01]  /*35e0*/  UPLOP3.LUT UP4, UPT, UPT, UPT, UPT, 0x80, 0x8 ;  /* 0x000000000008789c */ /* 0x000fe20003f8f070 */
[----:B------:R-:W-:Y:S01]  /*35f0*/  UMOV UR59, 0x40004040 ;  /* 0x40004040003b7882 */ /* 0x000fe20000000000 */
[----:B------:R-:W-:Y:S01]  /*3600*/  UMOV UR57, 0x40004040 ;  /* 0x4000404000397882 */ /* 0x000fe20000000000 */
[----:B------:R2:W-:Y:S01]  /*3610*/  UTCHMMA gdesc[UR58], gdesc[UR60], tmem[UR7], tmem[UR30], idesc[UR31], UPT ;  /* 0x00ff1e3c3a0075ea */ /* 0x0005e2000b800007 */
        /* <DEDUP_REMOVED lines=14> */
[----:B------:R-:W-:Y:S01]  /*3700*/  UMOV UR35, 0x40004040 ;  /* 0x4000404000237882 */ /* 0x000fe20000000000 */
[----:B------:R2:W-:Y:S01]  /*3710*/  UTCHMMA gdesc[UR38], gdesc[UR40], tmem[UR7], tmem[UR20], idesc[UR21], UPT ;  /* 0x00ff1428260075ea */ /* 0x0005e2000b800007 */
[----:B------:R2:W-:Y:S01]  /*3720*/  UTCHMMA gdesc[UR34], gdesc[UR36], tmem[UR7], tmem[UR18], idesc[UR19], UPT ;  /* 0x00ff1224220075ea */ /* 0x0005e2000b800007 */
[----:B------:R2:W-:Y:S01]  /*3730*/  UTCBAR [UR11], URZ ;  /* 0x000000ff0b0073e9 */ /* 0x0005e200080000ff */
[----:B------:R-:W-:Y:S01]  /*3740*/  UMOV UR17, UR14 ;  /* 0x0000000e00117c82 */ /* 0x000fe20008000000 */
[----:B------:R-:W-:Y:S05]  /*3750*/  BRA.U UP0, `(.L_x_58) ;  /* 0xfffffffd00007547 */ /* 0x000fea000b83ffff */
.L_x_55:
[----:B------:R-:W-:Y:S01]  /*3760*/  UIADD3 UR15, UPT, UPT, UR15, 0x1, URZ ;  /* 0x000000010f0f7890 */ /* 0x000fe2000fffe0ff */
[C---:B------:R-:W-:Y:S01]  /*3770*/  ISETP.NE.AND P0, PT, R10.reuse, 0x2, PT ;  /* 0x000000020a00780c */ /* 0x040fe20003f05270 */
[----:B--2---:R-:W-:Y:S02]  /*3780*/  UIADD3 UR7, UPT, UPT, UR6, 0xb0, URZ ;  /* 0x000000b006077890 */ /* 0x004fe4000fffe0ff */
[----:B------:R-:W-:Y:S01]  /*3790*/  UISETP.NE.AND UP0, UPT, UR15, 0x4, UPT ;  /* 0x000000040f00788c */ /* 0x000fe2000bf05270 */
[----:B-1----:R-:W-:Y:S02]  /*37a0*/  SEL R0, RZ, 0x1, P0 ;  /* 0x00000001ff007807 */ /* 0x002fe40000000000 */
[----:B------:R-:W-:Y:S01]  /*37b0*/  SEL R10, R10, RZ, P0 ;  /* 0x000000ff0a0a7207 */ /* 0x000fe20000000000 */
[----:B------:R-:W-:Y:S01]  /*37c0*/  USEL UR6, URZ, 0x1, UP0 ;  /* 0x00000001ff067887 */ /* 0x000fe20008000000 */
[----:B------:R-:W-:Y:S01]  /*37d0*/  LOP3.LUT R9, R9, R0, RZ, 0x3c, !PT ;  /* 0x0000000009097212 */ /* 0x000fe200078e3cff */
[----:B------:R-:W-:Y:S01]  /*37e0*/  USEL UR15, UR15, URZ, UP0 ;  /* 0x000000ff0f0f7287 */ /* 0x000fe20008000000 */
[----:B------:R1:W-:Y:S03]  /*37f0*/  UTCBAR [UR7], URZ ;  /* 0x000000ff070073e9 */ /* 0x0003e600080000ff */
[----:B------:R-:W-:Y:S01]  /*3800*/  LOP3.LUT R11, R11, UR6, RZ, 0x3c, !PT ;  /* 0x000000060b0b7c12 */ /* 0x000fe2000f8e3cff */
[----:B------:R-:W-:Y:S07]  /*3810*/  @P1 BRA `(.L_x_59) ;  /* 0xfffffff800381947 */ /* 0x000fee000383ffff */
[----:B------:R-:W2:Y:S01]  /*3820*/  S2UR UR4, SR_CgaCtaId ;  /* 0x00000000000479c3 */ /* 0x000ea20000008800 */
[----:B------:R-:W-:Y:S01]  /*3830*/  ELECT P0, URZ, PT ;  /* 0x0000000000ff782f */ /* 0x000fe20003800000 */
[----:B------:R-:W-:Y:S01]  /*3840*/  IMAD.MOV.U32 R0, RZ, RZ, 0x1 ;  /* 0x00000001ff007424 */ /* 0x000fe200078e00ff */
[----:B------:R-:W-:Y:S01]  /*3850*/  UIADD3 UR5, UPT, UPT, UR5, 0xd0, URZ ;  /* 0x000000d005057890 */ /* 0x000fe2000fffe0ff */
[----:B------:R-:W-:Y:S01]  /*3860*/  SHF.L.U32 R2, R11, 0x1f, RZ ;  /* 0x0000001f0b027819 */ /* 0x000fe200000006ff */
[----:B------:R-:W-:-:S03]  /*3870*/  UMOV UR6, 0x40 ;  /* 0x0000004000067882 */ /* 0x000fc60000000000 */
[----:B------:R-:W-:Y:S01]  /*3880*/  UVIRTCOUNT.DEALLOC.SMPOOL 0x80 ;  /* 0x000000800000784c */ /* 0x000fe20000000000 */
[----:B--2---:R-:W-:Y:S02]  /*3890*/  ULEA UR4, UR4, UR6, 0x18 ;  /* 0x0000000604047291 */ /* 0x004fe4000f8ec0ff */
[----:B------:R-:W-:-:S07]  /*38a0*/  ULEA UR6, UR15, UR5, 0x3 ;  /* 0x000000050f067291 */ /* 0x000fce000f8e18ff */
[----:B------:R2:W-:Y:S02]  /*38b0*/  @P0 STS.U8 [UR4+0x1c], R0 ;  /* 0x00001c00ff000988 */ /* 0x0005e40008000004 */
[----:B------:R-:W4:Y:S02]  /*38c0*/  SYNCS.PHASECHK.TRANS64.TRYWAIT P0, [UR6], R2 ;  /* 0x00000002ff0075a7 */ /* 0x000f240008001106 */
[----:B--2-4-:R-:W-:Y:S05]  /*38d0*/  @!P0 BRA `(.L_x_60) ;  /* 0x0000005000648947 */ /* 0x014fea0003800000 */
.L_x_151:
[----:B-1----:R-:W-:-:S04]  /*38e0*/  UIADD3 UR7, UPT, UPT, UR15, 0x1, URZ ;  /* 0x000000010f077890 */ /* 0x002fc8000fffe0ff */
[----:B------:R-:W-:-:S04]  /*38f0*/  UISETP.NE.AND UP0, UPT, UR7, 0x4, UPT ;  /* 0x000000040700788c */ /* 0x000fc8000bf05270 */
[----:B------:R-:W-:Y:S02]  /*3900*/  USEL UR8, URZ, 0x1, UP0 ;  /* 0x00000001ff087887 */ /* 0x000fe40008000000 */
[----:B------:R-:W-:-:S04]  /*3910*/  USEL UR7, UR7, URZ, UP0 ;  /* 0x000000ff07077287 */ /* 0x000fc80008000000 */
[----:B------:R-:W-:Y:S01]  /*3920*/  ULEA UR6, UR7, UR5, 0x3 ;  /* 0x0000000507067291 */ /* 0x000fe2000f8e18ff */
[----:B--2---:R-:W-:-:S04]  /*3930*/  LOP3.LUT R2, R11, UR8, RZ, 0x3c, !PT ;  /* 0x000000080b027c12 */ /* 0x004fc8000f8e3cff */
[----:B------:R-:W-:-:S04]  /*3940*/  SHF.L.U32 R3, R2, 0x1f, RZ ;  /* 0x0000001f02037819 */ /* 0x000fc800000006ff */
[----:B------:R-:W1:Y:S02]  /*3950*/  SYNCS.PHASECHK.TRANS64.TRYWAIT P0, [UR6], R3 ;  /* 0x00000003ff0075a7 */ /* 0x000e640008001106 */
[----:B-1----:R-:W-:Y:S05]  /*3960*/  @!P0 BRA `(.L_x_61) ;  /* 0x0000005000588947 */ /* 0x002fea0003800000 */
.L_x_153:
        /* <DEDUP_REMOVED lines=9> */
.L_x_155:
[----:B------:R-:W-:-:S04]  /*3a00*/  UIADD3 UR7, UPT, UPT, UR7, 0x1, URZ ;  /* 0x0000000107077890 */ /* 0x000fc8000fffe0ff */
[----:B------:R-:W-:-:S04]  /*3a10*/  UISETP.NE.AND UP0, UPT, UR7, 0x4, UPT ;  /* 0x000000040700788c */ /* 0x000fc8000bf05270 */
[----:B------:R-:W-:Y:S02]  /*3a20*/  USEL UR6, URZ, 0x1, UP0 ;  /* 0x00000001ff067887 */ /* 0x000fe40008000000 */
[----:B------:R-:W-:-:S04]  /*3a30*/  USEL UR7, UR7, URZ, UP0 ;  /* 0x000000ff07077287 */ /* 0x000fc80008000000 */
[----:B------:R-:W-:Y:S01]  /*3a40*/  ULEA UR7, UR7, UR5, 0x3 ;  /* 0x0000000507077291 */ /* 0x000fe2000f8e18ff */
[----:B------:R-:W-:-:S04]  /*3a50*/  LOP3.LUT R2, R2, UR6, RZ, 0x3c, !PT ;  /* 0x0000000602027c12 */ /* 0x000fc8000f8e3cff */
[----:B------:R-:W-:-:S04]  /*3a60*/  SHF.L.U32 R2, R2, 0x1f, RZ ;  /* 0x0000001f02027819 */ /* 0x000fc800000006ff */
[----:B------:R-:W2:Y:S02]  /*3a70*/  SYNCS.PHASECHK.TRANS64.TRYWAIT P0, [UR7], R2 ;  /* 0x00000002ff0075a7 */ /* 0x000ea40008001107 */
[----:B--2---:R-:W-:Y:S05]  /*3a80*/  @!P0 BRA `(.L_x_63) ;  /* 0x0000005000408947 */ /* 0x004fea0003800000 */
.L_x_157:
[----:B------:R-:W-:Y:S01]  /*3a90*/  NOP ;  /* 0x0000000000007918 */ /* 0x000fe20000000000 */
[----:B-1----:R-:W1:Y:S01]  /*3aa0*/  LDS R0, [UR4+0x14] ;  /* 0x00001404ff007984 */ /* 0x002e620008000800 */
[----:B------:R-:W-:Y:S01]  /*3ab0*/  ULOP3.LUT UR6, UR16, 0xffff, URZ, 0xc0, !UPT ;  /* 0x0000ffff10067892 */ /* 0x000fe2000f8ec0ff */
[----:B------:R-:W-:Y:S01]  /*3ac0*/  UMOV UR8, 0xffff ;  /* 0x0000ffff00087882 */ /* 0x000fe20000000000 */
[----:B------:R-:W-:Y:S02]  /*3ad0*/  UMOV UR5, 0x1 ;  /* 0x0000000100057882 */ /* 0x000fe40000000000 */
[----:B------:R-:W-:-:S04]  /*3ae0*/  USHF.R.U32.HI UR6, URZ, 0x5, UR6 ;  /* 0x00000005ff067899 */ /* 0x000fc80008011606 */
[----:B------:R-:W-:Y:S02]  /*3af0*/  USHF.L.U32 UR8, UR8, UR6, URZ ;  /* 0x0000000608087299 */ /* 0x000fe400080006ff */
[----:B------:R-:W-:-:S04]  /*3b00*/  USHF.L.U32 UR5, UR5, UR6, URZ ;  /* 0x0000000605057299 */ /* 0x000fc800080006ff */
[----:B-1----:R-:W-:-:S04]  /*3b10*/  LOP3.LUT R0, R0, UR8, RZ, 0xc0, !PT ;  /* 0x0000000800007c12 */ /* 0x002fc8000f8ec0ff */
[----:B------:R-:W-:-:S13]  /*3b20*/  ISETP.NE.AND P0, PT, R0, UR8, PT ;  /* 0x0000000800007c0c */ /* 0x000fda000bf05270 */
[----:B------:R-:W-:Y:S05]  /*3b30*/  @P0 BRA `(.L_x_64) ;  /* 0x0000000000580947 */ /* 0x000fea0003800000 */
[----:B------:R-:W1:Y:S02]  /*3b40*/  LDS R0, [UR4+0x18] ;  /* 0x00001804ff007984 */ /* 0x000e640008000800 */
[----:B-1----:R-:W-:-:S04]  /*3b50*/  LOP3.LUT R0, R0, UR5, RZ, 0xc0, !PT ;  /* 0x0000000500007c12 */ /* 0x002fc8000f8ec0ff */
[----:B------:R-:W-:-:S13]  /*3b60*/  ISETP.NE.AND P0, PT, R0, UR5, PT ;  /* 0x0000000500007c0c */ /* 0x000fda000bf05270 */
[----:B------:R-:W-:Y:S05]  /*3b70*/  @P0 BRA `(.L_x_65) ;  /* 0x00000000003c0947 */ /* 0x000fea0003800000 */
[----:B------:R-:W1:Y:S01]  /*3b80*/  S2R R2, SR_LANEID ;  /* 0x0000000000027919 */ /* 0x000e620000000000 */
[----:B------:R-:W-:Y:S01]  /*3b90*/  ULOP3.LUT UR8, URZ, UR8, URZ, 0x33, !UPT ;  /* 0x00000008ff087292 */ /* 0x000fe2000f8e33ff */
[----:B------:R-:W-:Y:S02]  /*3ba0*/  VOTEU.ANY UR7, UPT, PT ;  /* 0x0000000000077886 */ /* 0x000fe400038e0100 */
[----:B------:R-:W-:-:S03]  /*3bb0*/  UFLO.U32 UR7, UR7 ;  /* 0x00000007000772bd */ /* 0x000fc600080e0000 */
[----:B------:R-:W-:-:S04]  /*3bc0*/  IMAD.U32 R0, RZ, RZ, UR8 ;  /* 0x00000008ff007e24 */ /* 0x000fc8000f8e00ff */
[----:B------:R2:W4:Y:S02]  /*3bd0*/  REDUX UR6, R0 ;  /* 0x00000000000673c4 */ /* 0x0005240000000000 */
[----:B------:R1:W-:Y:S02]  /*3be0*/  UTCATOMSWS.AND URZ, UR8 ;  /* 0x0000000800ff79e3 */ /* 0x0003e40008000000 */
[----:B-1----:R-:W-:Y:S02]  /*3bf0*/  ISETP.EQ.U32.AND P0, PT, R2, UR7, PT ;  /* 0x0000000702007c0c */ /* 0x002fe4000bf02070 */
[----:B--2---:R-:W-:Y:S02]  /*3c00*/  LOP3.LUT R0, RZ, UR5, RZ, 0x33, !PT ;  /* 0x00000005ff007c12 */ /* 0x004fe4000f8e33ff */
[----:B----4-:R-:W-:Y:S02]  /*3c10*/  MOV R2, UR6 ;  /* 0x0000000600027c02 */ /* 0x010fe40008000f00 */
[----:B------:R-:W1:Y:S07]  /*3c20*/  REDUX UR5, R0 ;  /* 0x00000000000573c4 */ /* 0x000e6e0000000000 */
[----:B------:R2:W-:Y:S01]  /*3c30*/  @P0 ATOMS.AND RZ, [UR4+0x14], R2 ;  /* 0x00001402ffff098c */ /* 0x0005e2000a800004 */
[----:B-1----:R-:W-:-:S05]  /*3c40*/  IMAD.U32 R0, RZ, RZ, UR5 ;  /* 0x00000005ff007e24 */ /* 0x002fca000f8e00ff */
[----:B------:R2:W-:Y:S01]  /*3c50*/  @P0 ATOMS.AND RZ, [UR4+0x18], R0 ;  /* 0x00001800ffff098c */ /* 0x0005e2000a800004 */
[----:B------:R-:W-:Y:S05]  /*3c60*/  BRA `(.L_x_66) ;  /* 0x0000000000147947 */ /* 0x000fea0003800000 */
.L_x_65:
[----:B------:R-:W-:Y:S02]  /*3c70*/  MOV R2, 0x3c90 ;  /* 0x00003c9000027802 */ /* 0x000fe40000000f00 */
[----:B---3-5:R-:W-:Y:S05]  /*3c80*/  CALL.REL.NOINC `($__internal_0_$__cuda_sm10x_tcgen05_guardrail_trap_col_being_dealloced_not_returned_by_alloc) ;  /* 0x0000005400287944 */ /* 0x028fea0003c00000 */
[----:B------:R-:W-:Y:S05]  /*3c90*/  BRA `(.L_x_66) ;  /* 0x0000000000087947 */ /* 0x000fea0003800000 */
.L_x_64:
[----:B------:R-:W-:Y:S02]  /*3ca0*/  MOV R2, 0x3cc0 ;  /* 0x00003cc000027802 */ /* 0x000fe40000000f00 */
[----:B---3-5:R-:W-:Y:S05]  /*3cb0*/  CALL.REL.NOINC `($__internal_2_$__cuda_sm10x_tcgen05_guardrail_trap_unallocated_columns_being_dealloced) ;  /* 0x0000005400347944 */ /* 0x028fea0003c00000 */
.L_x_66:
[----:B------:R-:W-:Y:S01]  /*3cc0*/  NOP ;  /* 0x0000000000007918 */ /* 0x000fe20000000000 */
[----:B------:R-:W-:Y:S05]  /*3cd0*/  EXIT ;  /* 0x000000000000794d */ /* 0x000fea0003800000 */
.L_x_48:
[----:B------:R-:W-:-:S09]  /*3ce0*/  UISETP.NE.OR UP2, UPT, UR8, 0x3, !UP2 ;  /* 0x000000030800788c */ /* 0x000fd2000d745670 */
[----:B------:R-:W-:Y:S05]  /*3cf0*/  BRA.U UP2, `(.L_x_67) ;  /* 0x0000001102047547 */ /* 0x000fea000b800000 */
[----:B------:R-:W1:Y:S01]  /*3d00*/  LDC R0, c[0x0][0xb30] ;  /* 0x0002cc00ff007b82 */ /* 0x000e620000000800 */
[----:B------:R-:W2:Y:S01]  /*3d10*/  LDCU.64 UR8, c[0x0][0x888] ;  /* 0x00011100ff0877ac */ /* 0x000ea20008000a00 */
[----:B------:R-:W-:Y:S01]  /*3d20*/  IMAD.MOV.U32 R30, RZ, RZ, 0x1 ;  /* 0x00000001ff1e7424 */ /* 0x000fe200078e00ff */
[----:B------:R-:W-:Y:S01]  /*3d30*/  CS2R R28, SRZ ;  /* 0x00000000001c7805 */ /* 0x000fe2000001ff00 */
[----:B------:R-:W-:Y:S01]  /*3d40*/  IMAD.MOV.U32 R25, RZ, RZ, 0x2000 ;  /* 0x00002000ff197424 */ /* 0x000fe200078e00ff */
[----:B------:R-:W4:Y:S03]  /*3d50*/  LDCU.64 UR4, c[0x0][0x890] ;  /* 0x00011200ff0477ac */ /* 0x000f260008000a00 */
[----:B------:R-:W3:Y:S01]  /*3d60*/  LDC R24, c[0x0][0x370] ;  /* 0x0000dc00ff187b82 */ /* 0x000ee20000000800 */
[----:B------:R-:W-:Y:S01]  /*3d70*/  UMOV UR7, 0x400 ;  /* 0x0000040000077882 */ /* 0x000fe20000000000 */
[----:B------:R-:W-:-:S02]  /*3d80*/  UPLOP3.LUT UP1, UPT, UPT, UPT, UPT, 0x40, 0x4 ;  /* 0x000000000004789c */ /* 0x000fc40003f2e870 */
[----:B------:R-:W-:-:S04]  /*3d90*/  ULEA UR7, UR37, UR7, 0x18 ;  /* 0x0000000725077291 */ /* 0x000fc8000f8ec0ff */
[----:B------:R-:W3:Y:S01]  /*3da0*/  LDC R3, c[0x0][0xb0c] ;  /* 0x0002c300ff037b82 */ /* 0x000ee20000000800 */
[----:B------:R-:W-:Y:S02]  /*3db0*/  UIADD3 UR13, UPT, UPT, UR7, 0x58, URZ ;  /* 0x00000058070d7890 */ /* 0x000fe4000fffe0ff */
[----:B--2---:R-:W-:Y:S02]  /*3dc0*/  UISETP.NE.U32.AND UP2, UPT, UR8, URZ, UPT ;  /* 0x000000ff0800728c */ /* 0x004fe4000bf45070 */
[----:B------:R-:W-:Y:S02]  /*3dd0*/  UIADD3 UR33, UPT, UPT, UR7, 0x40, URZ ;  /* 0x0000004007217890 */ /* 0x000fe4000fffe0ff */
[----:B----4-:R-:W-:Y:S01]  /*3de0*/  UISETP.NE.U32.AND UP3, UPT, UR4, URZ, UPT ;  /* 0x000000ff0400728c */ /* 0x010fe2000bf65070 */
[----:B------:R-:W2:Y:S01]  /*3df0*/  LDC R18, c[0x0][0xb20] ;  /* 0x0002c800ff127b82 */ /* 0x000ea20000000800 */
[----:B-1----:R-:W-:Y:S01]  /*3e00*/  ISETP.NE.AND P1, PT, R0, 0x1, PT ;  /* 0x000000010000780c */ /* 0x002fe20003f25270 */
[----:B------:R-:W-:-:S02]  /*3e10*/  UISETP.NE.AND.EX UP2, UPT, UR9, URZ, UPT, UP2 ;  /* 0x000000ff0900728c */ /* 0x000fc4000bf45320 */
[----:B------:R-:W-:Y:S02]  /*3e20*/  UIADD3 UR25, UPT, UPT, UR7, 0x48, URZ ;  /* 0x0000004807197890 */ /* 0x000fe4000fffe0ff */
[----:B------:R-:W-:Y:S02]  /*3e30*/  UIADD3 UR17, UPT, UPT, UR7, 0x50, URZ ;  /* 0x0000005007117890 */ /* 0x000fe4000fffe0ff */
[----:B-----5:R-:W1:Y:S01]  /*3e40*/  LDC.64 R32, c[0x0][0x348] ;  /* 0x0000d200ff207b82 */ /* 0x020e620000000a00 */
[----:B------:R-:W-:Y:S02]  /*3e50*/  UPRMT UR13, UR37, 0x654, UR13 ;  /* 0x00000654250d7896 */ /* 0x000fe4000800000d */
[----:B------:R-:W-:-:S05]  /*3e60*/  UISETP.NE.AND.EX UP3, UPT, UR5, URZ, UPT, UP3 ;  /* 0x000000ff0500728c */ /* 0x000fca000bf65330 */
[----:B------:R-:W4:Y:S08]  /*3e70*/  LDC.64 R16, c[0x0][0xb10] ;  /* 0x0002c400ff107b82 */ /* 0x000f300000000a00 */
[----:B------:R-:W1:Y:S08]  /*3e80*/  LDC.64 R6, c[0x0][0xb18] ;  /* 0x0002c600ff067b82 */ /* 0x000e700000000a00 */
[----:B------:R-:W1:Y:S08]  /*3e90*/  LDC.64 R4, c[0x0][0xb28] ;  /* 0x0002ca00ff047b82 */ /* 0x000e700000000a00 */
[----:B--23--:R-:W1:Y:S02]  /*3ea0*/  LDC R19, c[0x0][0x374] ;  /* 0x0000dd00ff137b82 */ /* 0x00ce640000000800 */
.L_x_78:
[C---:B------:R-:W-:Y:S02]  /*3eb0*/  LEA R0, R29.reuse, UR7, 0x3 ;  /* 0x000000071d007c11 */ /* 0x040fe4000f8e18ff */
[----:B------:R-:W-:Y:S02]  /*3ec0*/  SHF.L.U32 R2, R28, 0x1f, RZ ;  /* 0x0000001f1c027819 */ /* 0x000fe400000006ff */
[----:B------:R-:W-:Y:S02]  /*3ed0*/  LEA R20, R29, UR7, 0x4 ;  /* 0x000000071d147c11 */ /* 0x000fe4000f8e20ff */
[----:B--2---:R-:W2:Y:S02]  /*3ee0*/  SYNCS.PHASECHK.TRANS64.TRYWAIT P0, [R0+URZ+0x90], R2 ;  /* 0x00009002000075a7 */ /* 0x004ea400080011ff */
[----:B--2---:R-:W-:Y:S05]  /*3ef0*/  @!P0 BRA `(.L_x_68) ;  /* 0x0000004c003c8947 */ /* 0x004fea0003800000 */
.L_x_158:
[----:B------:R-:W-:Y:S01]  /*3f00*/  ISETP.GE.AND P0, PT, R26, 0x1, PT ;  /* 0x000000011a00780c */ /* 0x000fe20003f06270 */
[----:B------:R-:W3:Y:S01]  /*3f10*/  LDS.128 R20, [R20+0x120] ;  /* 0x0001200014147984 */ /* 0x000ee20000000c00 */
[----:B--2---:R-:W-:Y:S01]  /*3f20*/  VIADD R0, R0, 0xa0 ;  /* 0x000000a000007836 */ /* 0x004fe20000000000 */
[----:B------:R-:W-:Y:S01]  /*3f30*/  @!PT LDS RZ, [RZ] ;  /* 0x00000000fffff984 */ /* 0x000fe20000000800 */
[----:B------:R-:W-:Y:S01]  /*3f40*/  @!PT LDS RZ, [RZ] ;  /* 0x00000000fffff984 */ /* 0x000fe20000000800 */
[----:B------:R-:W-:Y:S01]  /*3f50*/  @!PT LDS RZ, [RZ] ;  /* 0x00000000fffff984 */ /* 0x000fe20000000800 */
[----:B------:R-:W-:Y:S01]  /*3f60*/  @!PT LDS RZ, [RZ] ;  /* 0x00000000fffff984 */ /* 0x000fe20000000800 */
[----:B------:R2:W-:Y:S06]  /*3f70*/  MEMBAR.ALL.CTA ;  /* 0x0000000000007992 */ /* 0x0005ec0000008000 */
[----:B--2---:R-:W2:Y:S01]  /*3f80*/  FENCE.VIEW.ASYNC.S ;  /* 0x00000000000073c6 */ /* 0x004ea20000000000 */
[----:B------:R-:W-:Y:S04]  /*3f90*/  PRMT R0, RZ, 0x654, R0 ;  /* 0x00000654ff007816 */ /* 0x000fe80000000000 */
[----:B--2---:R2:W-:Y:S01]  /*3fa0*/  SYNCS.ARRIVE.TRANS64.RED.A1T0 RZ, [R0+URZ], RZ ;  /* 0x000000ff00ff79a7 */ /* 0x0045e200081004ff */
[----:B---3--:R-:W-:Y:S11]  /*3fb0*/  LOP3.LUT P3, RZ, R22, 0x1, RZ, 0xc0, !PT ;  /* 0x0000000116ff7812 */ /* 0x008ff6000786c0ff */
[----:B------:R-:W-:Y:S02]  /*3fc0*/  @!UPT UIADD3 URZ, UPT, UPT, URZ, URZ, URZ ;  /* 0x000000fffffff290 */ /* 0x000fe4000fffe0ff */
[----:B------:R-:W-:Y:S02]  /*3fd0*/  @P3 MOV R11, R20 ;  /* 0x00000014000b3202 */ /* 0x000fe40000000f00 */
[----:B------:R-:W-:Y:S01]  /*3fe0*/  @P3 LOP3.LUT R10, R21, 0xffff, RZ, 0xc0, !PT ;  /* 0x0000ffff150a3812 */ /* 0x000fe200078ec0ff */
[----:B--2---:R-:W-:Y:S06]  /*3ff0*/  @!P0 BRA `(.L_x_69) ;  /* 0x0000000000a48947 */ /* 0x004fec0003800000 */
[-C--:B-1----:R-:W-:Y:S01]  /*4000*/  IMAD.HI.U32 R0, R19, R7.reuse, RZ ;  /* 0x0000000713007227 */ /* 0x082fe200078e00ff */
[----:B------:R-:W-:Y:S02]  /*4010*/  ISETP.NE.AND P0, PT, R6, 0x1, PT ;  /* 0x000000010600780c */ /* 0x000fe40003f05270 */
[----:B------:R-:W-:Y:S01]  /*4020*/  ISETP.NE.AND P2, PT, R26, 0x1, PT ;  /* 0x000000011a00780c */ /* 0x000fe20003f45270 */
[----:B----4-:R-:W-:Y:S01]  /*4030*/  IMAD.HI.U32 R9, R24, R16, RZ ;  /* 0x0000001018097227 */ /* 0x010fe200078e00ff */
[----:B------:R-:W-:Y:S02]  /*4040*/  SHF.R.U32.HI R0, RZ, R18, R0 ;  /* 0x00000012ff007219 */ /* 0x000fe40000011600 */
[----:B------:R-:W-:Y:S01]  /*4050*/  ISETP.NE.AND P4, PT, R3, 0x1, PT ;  /* 0x000000010300780c */ /* 0x000fe20003f85270 */
[----:B------:R-:W-:Y:S01]  /*4060*/  IMAD.HI.U32 R13, R10, R7, RZ ;  /* 0x000000070a0d7227 */ /* 0x000fe200078e00ff */
[----:B------:R-:W-:Y:S02]  /*4070*/  SHF.R.U32.HI R9, RZ, R17, R9 ;  /* 0x00000011ff097219 */ /* 0x000fe40000011609 */
[----:B------:R-:W-:Y:S01]  /*4080*/  SEL R0, R19, R0, !P0 ;  /* 0x0000000013007207 */ /* 0x000fe20004000000 */
[----:B------:R-:W-:Y:S01]  /*4090*/  IMAD.HI.U32 R12, R11, R16, RZ ;  /* 0x000000100b0c7227 */ /* 0x000fe200078e00ff */
[----:B------:R-:W-:Y:S03]  /*40a0*/  SEL R9, R24, R9, !P4 ;  /* 0x0000000918097207 */ /* 0x000fe60006000000 */
[-C--:B------:R-:W-:Y:S01]  /*40b0*/  IMAD.HI.U32 R8, R0, R4.reuse, RZ ;  /* 0x0000000400087227 */ /* 0x080fe200078e00ff */
[----:B------:R-:W-:Y:S03]  /*40c0*/  SHF.R.U32.HI R12, RZ, R17, R12 ;  /* 0x00000011ff0c7219 */ /* 0x000fe6000001160c */
[----:B------:R-:W-:Y:S01]  /*40d0*/  IMAD.HI.U32 R2, R9, R4, RZ ;  /* 0x0000000409027227 */ /* 0x000fe200078e00ff */
[-C--:B------:R-:W-:Y:S02]  /*40e0*/  @P2 SHF.R.U32.HI R0, RZ, R5.reuse, R8 ;  /* 0x00000005ff002219 */ /* 0x080fe40000011608 */
[----:B------:R-:W-:Y:S02]  /*40f0*/  SHF.R.U32.HI R8, RZ, R18, R13 ;  /* 0x00000012ff087219 */ /* 0x000fe4000001160d */
[----:B------:R-:W-:Y:S01]  /*4100*/  @P2 SHF.R.U32.HI R9, RZ, R5, R2 ;  /* 0x00000005ff092219 */ /* 0x000fe20000011602 */
[----:B------:R-:W-:Y:S01]  /*4110*/  IMAD R0, R26, R0, RZ ;  /* 0x000000001a007224 */ /* 0x000fe200078e02ff */
[----:B------:R-:W-:Y:S02]  /*4120*/  SEL R8, R10, R8, !P0 ;  /* 0x000000080a087207 */ /* 0x000fe40004000000 */
[----:B------:R-:W-:Y:S01]  /*4130*/  SEL R2, R11, R12, !P4 ;  /* 0x0000000c0b027207 */ /* 0x000fe20006000000 */
[----:B------:R-:W-:Y:S01]  /*4140*/  IMAD R12, R26, R9, RZ ;  /* 0x000000091a0c7224 */ /* 0x000fe200078e02ff */
[C---:B------:R-:W-:Y:S01]  /*4150*/  ISETP.GE.AND P0, PT, R8.reuse, R0, PT ;  /* 0x000000000800720c */ /* 0x040fe20003f06270 */
[----:B------:R-:W-:Y:S03]  /*4160*/  IMAD.HI.U32 R0, R8, R4, RZ ;  /* 0x0000000408007227 */ /* 0x000fe600078e00ff */
[----:B------:R-:W-:Y:S02]  /*4170*/  ISETP.GE.OR P0, PT, R2, R12, P0 ;  /* 0x0000000c0200720c */ /* 0x000fe40000706670 */
[-C--:B------:R-:W-:Y:S04]  /*4180*/  SHF.R.U32.HI R0, RZ, R5.reuse, R0 ;  /* 0x00000005ff007219 */ /* 0x080fe80000011600 */
[----:B------:R-:W-:Y:S05]  /*4190*/  SEL R13, R8, R0, !P2 ;  /* 0x00000000080d7207 */ /* 0x000fea0005000000 */
[----:B------:R-:W-:Y:S02]  /*41a0*/  IMAD.MOV R12, RZ, RZ, -R13 ;  /* 0x000000ffff0c7224 */ /* 0x000fe400078e0a0d */
[----:B------:R-:W-:Y:S04]  /*41b0*/  @!P0 IMAD.HI.U32 R0, R2, R4, RZ ;  /* 0x0000000402008227 */ /* 0x000fe800078e00ff */
[----:B------:R-:W-:Y:S01]  /*41c0*/  IMAD R12, R26, R12, R8 ;  /* 0x0000000c1a0c7224 */ /* 0x000fe200078e0208 */
[----:B------:R-:W-:Y:S04]  /*41d0*/  @!P0 SHF.R.U32.HI R0, RZ, R5, R0 ;  /* 0x00000005ff008219 */ /* 0x000fe80000011600 */
[----:B------:R-:W-:Y:S04]  /*41e0*/  @!P0 SEL R0, R2, R0, !P2 ;  /* 0x0000000002008207 */ /* 0x000fe80005000000 */
[----:B------:R-:W-:Y:S01]  /*41f0*/  @!P0 IADD3 R13, PT, PT, R13, -R0, RZ ;  /* 0x800000000d0d8210 */ /* 0x000fe20007ffe0ff */
[----:B------:R-:W-:Y:S01]  /*4200*/  @!P0 IMAD R0, R9, R12, R0 ;  /* 0x0000000c09008224 */ /* 0x000fe200078e0200 */
[----:B------:R-:W-:Y:S01]  /*4210*/  IADD3 R9, PT, PT, -R8, RZ, RZ ;  /* 0x000000ff08097210 */ /* 0x000fe20007ffe1ff */
[--C-:B------:R-:W-:Y:S02]  /*4220*/  IMAD.MOV R12, RZ, RZ, -R2.reuse ;  /* 0x000000ffff0c7224 */ /* 0x100fe400078e0a02 */
[----:B------:R-:W-:Y:S02]  /*4230*/  @!P0 IMAD R8, R13, R26, R2 ;  /* 0x0000001a0d088224 */ /* 0x000fe400078e0202 */
[----:B------:R-:W-:Y:S02]  /*4240*/  @!P0 IMAD.MOV.U32 R2, RZ, RZ, R0 ;  /* 0x000000ffff028224 */ /* 0x000fe400078e0000 */
[----:B------:R-:W-:Y:S02]  /*4250*/  IMAD R11, R3, R12, R11 ;  /* 0x0000000c030b7224 */ /* 0x000fe400078e020b */
[----:B------:R-:W-:Y:S02]  /*4260*/  IMAD R10, R6, R9, R10 ;  /* 0x00000009060a7224 */ /* 0x000fe400078e020a */
[----:B------:R-:W-:Y:S02]  /*4270*/  IMAD R11, R2, R3, R11 ;  /* 0x00000003020b7224 */ /* 0x000fe400078e020b */
[----:B------:R-:W-:Y:S02]  /*4280*/  IMAD R10, R8, R6, R10 ;  /* 0x00000006080a7224 */ /* 0x000fe400078e020a */
.L_x_69:
[----:B------:R-:W-:Y:S05]  /*4290*/  BRA.U UP1, `(.L_x_70) ;  /* 0x0000000101107547 */ /* 0x000fea000b800000 */
[----:B------:R-:W-:Y:S04]  /*42a0*/  MOV R2, UR6 ;  /* 0x0000000600027c02 */ /* 0x000fe80008000f00 */
[----:B------:R-:W-:Y:S04]  /*42b0*/  SHF.L.U32 R2, R2, 0x1f, RZ ;  /* 0x0000001f02027819 */ /* 0x000fe800000006ff */
[----:B------:R-:W2:Y:S02]  /*42c0*/  SYNCS.PHASECHK.TRANS64.TRYWAIT P0, [UR7+0x88], R2 ;  /* 0x00008802ff0075a7 */ /* 0x000ea40008001107 */
[----:B--2---:R-:W-:Y:S05]  /*42d0*/  @!P0 BRA `(.L_x_71) ;  /* 0x0000004800588947 */ /* 0x004fea0003800000 */
.L_x_70:
[----:B------:R-:W-:Y:S02]  /*42e0*/  R2UR UR35, R15 ;  /* 0x000000000f2372ca */ /* 0x000fe400000e0000 */
[----:B------:R-:W-:Y:S02]  /*42f0*/  R2UR UR34, R14 ;  /* 0x000000000e2272ca */ /* 0x000fe400000e0000 */
[----:B------:R-:W-:Y:S02]  /*4300*/  ISETP.NE.U32.AND P2, PT, RZ, UR4, PT ;  /* 0x00000004ff007c0c */ /* 0x000fe4000bf45070 */
[----:B------:R-:W-:Y:S02]  /*4310*/  SHF.L.U32 R14, R30, 0x1f, RZ ;  /* 0x0000001f1e0e7819 */ /* 0x000fe400000006ff */
[----:B------:R-:W-:Y:S05]  /*4320*/  ISETP.NE.AND.EX P2, PT, RZ, UR5, PT, P2 ;  /* 0x00000005ff007c0c */ /* 0x000fea000bf45320 */
[----:B------:R-:W-:Y:S02]  /*4330*/  USHF.L.U32 UR35, UR35, 0x6, URZ ;  /* 0x0000000623237899 */ /* 0x000fe400080006ff */
[----:B------:R-:W-:Y:S01]  /*4340*/  USHF.L.U32 UR34, UR34, 0x7, URZ ;  /* 0x0000000722227899 */ /* 0x000fe200080006ff */
[----:B------:R-:W-:Y:S11]  /*4350*/  BRA.U !UP3, `(.L_x_72) ;  /* 0x000000010b347547 */ /* 0x000ff6000b800000 */
[----:B------:R-:W-:Y:S01]  /*4360*/  UPLOP3.LUT UP0, UPT, UPT, UPT, UP2, 0x80, 0x8 ;  /* 0x000000000008789c */ /* 0x000fe20003f0f020 */
[----:B--2---:R-:W-:Y:S02]  /*4370*/  HFMA2 R0, -RZ, RZ, 0, 5.9604644775390625e-08 ;  /* 0x00000001ff007431 */ /* 0x004fe400000001ff */
[----:B------:R-:W-:Y:S03]  /*4380*/  IMAD.MOV.U32 R64, RZ, RZ, 0x1 ;  /* 0x00000001ff407424 */ /* 0x000fe600078e00ff */
[----:B------:R-:W-:Y:S05]  /*4390*/  PLOP3.LUT P0, PT, PT, PT, UP0, 0x80, 0x8 ;  /* 0x000000000008781c */ /* 0x000fea0003f0f008 */
[----:B------:R-:W2:Y:S01]  /*43a0*/  @UP0 LDCU.64 UR10, c[0x0][0x888] ;  /* 0x00011100ff0a07ac */ /* 0x000ea20008000a00 */
[----:B------:R-:W-:Y:S07]  /*43b0*/  @UP0 UIMAD UR8, UR36, UR4, URZ ;  /* 0x00000004240802a4 */ /* 0x000fee000f8e02ff */
[----:B------:R-:W-:Y:S01]  /*43c0*/  @!P0 PRMT R64, R0, 0x7610, R64 ;  /* 0x0000761000408816 */ /* 0x000fe20000000040 */
[----:B--2---:R-:W-:Y:S03]  /*43d0*/  @UP0 UIMAD.WIDE UR10, UR8, 0x4, UR10 ;  /* 0x00000004080a08a5 */ /* 0x004fe6000f8e020a */
[----:B------:R-:W2:Y:S03]  /*43e0*/  @!UP0 LDCU UR8, c[0x0][0x880] ;  /* 0x00011000ff0887ac */ /* 0x000ea60008000800 */
[----:B------:R-:W-:Y:S01]  /*43f0*/  IMAD.U32 R8, RZ, RZ, UR10 ;  /* 0x0000000aff087e24 */ /* 0x000fe2000f8e00ff */
[----:B------:R-:W-:Y:S05]  /*4400*/  MOV R9, UR11 ;  /* 0x0000000b00097c02 */ /* 0x000fea0008000f00 */
[----:B------:R3:W5:Y:S02]  /*4410*/  @P0 LDG.E R35, desc[UR46][R8.64] ;  /* 0x0000002e08230981 */ /* 0x000764000c1e1900 */
[----:B--23--:R-:W-:Y:S07]  /*4420*/  @!P0 IMAD.U32 R35, RZ, RZ, UR8 ;  /* 0x00000008ff238e24 */ /* 0x00cfee000f8e00ff */
.L_x_72:
[----:B-----5:R-:W-:Y:S01]  /*4430*/  @!P2 FSETP.EQ.AND P0, PT, R35, RZ, PT ;  /* 0x000000ff2300a20b */ /* 0x020fe20003f02000 */
[----:B------:R-:W-:Y:S01]  /*4440*/  @!UPT UIADD3 URZ, UPT, UPT, URZ, URZ, URZ ;  /* 0x000000fffffff290 */ /* 0x000fe2000fffe0ff */
[----:B------:R-:W-:Y:S11]  /*4450*/  @!P2 BRA `(.L_x_73) ;  /* 0x000000000014a947 */ /* 0x000ff60003800000 */
[----:B------:R-:W-:Y:S02]  /*4460*/  LOP3.LUT P2, RZ, R64, 0xff, RZ, 0xc0, !PT ;  /* 0x000000ff40ff7812 */ /* 0x000fe4000784c0ff */
[----:B------:R-:W-:Y:S04]  /*4470*/  PLOP3.LUT P0, PT, PT, PT, UP0, 0x80, 0x8 ;  /* 0x000000000008781c */ /* 0x000fe80003f0f008 */
[----:B------:R-:W-:Y:S07]  /*4480*/  PLOP3.LUT P0, PT, P0, PT, PT, 0x8, 0x80 ;  /* 0x000000000080781c */ /* 0x000fee000070e170 */
[----:B------:R-:W-:Y:S11]  /*4490*/  @P2 FSETP.EQ.AND P0, PT, R35, RZ, PT ;  /* 0x000000ff2300220b */ /* 0x000ff60003f02000 */
[----:B------:R-:W-:Y:S02]  /*44a0*/  @!UPT UIADD3 URZ, UPT, UPT, URZ, URZ, URZ ;  /* 0x000000fffffff290 */ /* 0x000fe4000fffe0ff */
.L_x_73:
[----:B------:R-:W3:Y:S01]  /*44b0*/  SYNCS.PHASECHK.TRANS64.TRYWAIT P2, [UR7+0x60], R14 ;  /* 0x0000600eff0075a7 */ /* 0x000ee20008041107 */
[----:B------:R-:W-:Y:S04]  /*44c0*/  ELECT P4, URZ, PT ;  /* 0x0000000000ff782f */ /* 0x000fe80003880000 */
[----:B------:R-:W-:Y:S11]  /*44d0*/  PLOP3.LUT P4, PT, P0, P4, PT, 0xf2, 0x2f ;  /* 0x00000000002f781c */ /* 0x000ff60000789e72 */
[----:B------:R-:W-:Y:S02]  /*44e0*/  @!UPT UIADD3 URZ, UPT, UPT, URZ, URZ, URZ ;  /* 0x000000fffffff290 */ /* 0x000fe4000fffe0ff */
[----:B-1----:R-:W-:Y:S05]  /*44f0*/  @!P4 IADD3 R8, P0, PT, R32, 0x580, RZ ;  /* 0x000005802008c810 */ /* 0x002fea0007f1e0ff */
[----:B--2---:R-:W-:Y:S01]  /*4500*/  @!P4 IMAD.X R2, RZ, RZ, R33, P0 ;  /* 0x000000ffff02c224 */ /* 0x004fe200000e0621 */
[----:B---3--:R-:W-:Y:S07]  /*4510*/  @!P2 BRA `(.L_x_74) ;  /* 0x0000004400e0a947 */ /* 0x008fee0003800000 */
.L_x_161:
[----:B------:R-:W-:Y:S01]  /*4520*/  @!P4 R2UR UR8, R2 ;  /* 0x000000000208c2ca */ /* 0x000fe200000e0000 */
[----:B------:R-:W-:Y:S01]  /*4530*/  VOTEU.ALL UP1, P4 ;  /* 0x0000000000ff7886 */ /* 0x000fe20002020000 */
[----:B------:R-:W-:Y:S01]  /*4540*/  @!P4 R2UR UR9, R8 ;  /* 0x000000000809c2ca */ /* 0x000fe200000e0000 */
[----:B-1----:R-:W-:Y:S01]  /*4550*/  @!P4 IMAD.MOV.U32 R0, RZ, RZ, 0x2000 ;  /* 0x00002000ff00c424 */ /* 0x002fe200078e00ff */
[----:B------:R-:W-:Y:S01]  /*4560*/  UMOV UR10, 0x0 ;  /* 0x00000000000a7882 */ /* 0x000fe20000000000 */
[----:B------:R-:W-:Y:S01]  /*4570*/  UMOV UR11, 0x10000000 ;  /* 0x10000000000b7882 */ /* 0x000fe20000000000 */
[----:B------:R-:W-:Y:S01]  /*4580*/  @!UP1 UIADD3 UR32, UPT, UPT, UR7, 0x400, URZ ;  /* 0x0000040007209890 */ /* 0x000fe2000fffe0ff */
[----:B------:R-:W-:Y:S06]  /*4590*/  VOTEU.ALL UP1, P4 ;  /* 0x0000000000ff7886 */ /* 0x000fec0002020000 */
[----:B------:R-:W-:Y:S01]  /*45a0*/  IMAD.U32 R9, RZ, RZ, UR8 ;  /* 0x00000008ff097e24 */ /* 0x000fe2000f8e00ff */
[----:B------:R-:W-:Y:S01]  /*45b0*/  UPRMT UR8, UR37, 0x654, UR33 ;  /* 0x0000065425087896 */ /* 0x000fe20008000021 */
[----:B------:R-:W-:Y:S03]  /*45c0*/  IMAD.U32 R8, RZ, RZ, UR9 ;  /* 0x00000009ff087e24 */ /* 0x000fe6000f8e00ff */
[----:B------:R-:W-:Y:S02]  /*45d0*/  @!P4 R2UR UR15, R9 ;  /* 0x00000000090fc2ca */ /* 0x000fe400000e0000 */
[----:B------:R-:W-:Y:S02]  /*45e0*/  @!P4 R2UR UR14, R8 ;  /* 0x00000000080ec2ca */ /* 0x000fe400000e0000 */
[----:B------:R-:W-:Y:S05]  /*45f0*/  @!P4 IADD3 R8, P0, PT, R32, 0x580, RZ ;  /* 0x000005802008c810 */ /* 0x000fea0007f1e0ff */
[----:B------:R-:W-:Y:S06]  /*4600*/  @!P4 IMAD.X R2, RZ, RZ, R33, P0 ;  /* 0x000000ffff02c224 */ /* 0x000fec00000e0621 */
[----:B------:R1:W-:Y:S01]  /*4610*/  @!UP1 UTMALDG.3D [UR32], [UR14], desc[UR10] ;  /* 0x00000a200e0095b4 */ /* 0x0003e20008011000 */
[----:B------:R1:W-:Y:S01]  /*4620*/  @!P4 SYNCS.ARRIVE.TRANS64.RED.A0TR RZ, [UR7+0x40], R0 ;  /* 0x00004000ffffc9a7 */ /* 0x0003e20008300407 */
[----:B------:R-:W-:Y:S01]  /*4630*/  SYNCS.ARRIVE.TRANS64.RED.A1T0 RZ, [UR8], RZ ;  /* 0x000000ffffff79a7 */ /* 0x000fe20008100408 */
[----:B------:R-:W2:Y:S02]  /*4640*/  SYNCS.PHASECHK.TRANS64.TRYWAIT P2, [UR7+0x68], R14 ;  /* 0x0000680eff0075a7 */ /* 0x000ea40008041107 */
[----:B-12---:R-:W-:Y:S05]  /*4650*/  @!P2 BRA `(.L_x_75) ;  /* 0x0000004400a8a947 */ /* 0x006fea0003800000 */
.L_x_163:
[----:B------:R-:W-:Y:S01]  /*4660*/  @!P4 R2UR UR8, R2 ;  /* 0x000000000208c2ca */ /* 0x000fe200000e0000 */
[----:B------:R-:W-:Y:S01]  /*4670*/  VOTEU.ALL UP1, P4 ;  /* 0x0000000000ff7886 */ /* 0x000fe20002020000 */
[----:B------:R-:W-:Y:S01]  /*4680*/  @!P4 R2UR UR9, R8 ;  /* 0x000000000809c2ca */ /* 0x000fe200000e0000 */
[----:B-1----:R-:W-:Y:S01]  /*4690*/  @!P4 IMAD.MOV.U32 R0, RZ, RZ, 0x2000 ;  /* 0x00002000ff00c424 */ /* 0x002fe200078e00ff */
[----:B------:R-:W-:Y:S01]  /*46a0*/  UMOV UR10, 0x0 ;  /* 0x00000000000a7882 */ /* 0x000fe20000000000 */
[----:B------:R-:W-:Y:S01]  /*46b0*/  UMOV UR11, 0x10000000 ;  /* 0x10000000000b7882 */ /* 0x000fe20000000000 */
[----:B------:R-:W-:Y:S02]  /*46c0*/  @!UP1 UIADD3 UR26, UPT, UPT, UR34, 0x20, URZ ;  /* 0x00000020221a9890 */ /* 0x000fe4000fffe0ff */
[----:B------:R-:W-:Y:S01]  /*46d0*/  @!UP1 UIADD3 UR24, UPT, UPT, UR7, 0x2400, URZ ;  /* 0x0000240007189890 */ /* 0x000fe2000fffe0ff */
[----:B------:R-:W-:Y:S01]  /*46e0*/  VOTEU.ALL UP1, P4 ;  /* 0x0000000000ff7886 */ /* 0x000fe20002020000 */
[----:B------:R-:W-:Y:S01]  /*46f0*/  UMOV UR27, UR35 ;  /* 0x00000023001b7c82 */ /* 0x000fe20008000000 */
[----:B------:R-:W-:Y:S02]  /*4700*/  UMOV UR28, UR36 ;  /* 0x00000024001c7c82 */ /* 0x000fe40008000000 */
        /* <DEDUP_REMOVED lines=12> */
.L_x_165:
[----:B------:R-:W2:Y:S01]  /*47d0*/  LDC.64 R12, c[0x0][0xb18] ;  /* 0x0002c600ff0c7b82 */ /* 0x000ea20000000a00 */
[----:B------:R-:W-:Y:S01]  /*47e0*/  @!P4 R2UR UR8, R2 ;  /* 0x000000000208c2ca */ /* 0x000fe200000e0000 */
[----:B------:R-:W-:Y:S01]  /*47f0*/  VOTEU.ALL UP1, P4 ;  /* 0x0000000000ff7886 */ /* 0x000fe20002020000 */
[----:B------:R-:W-:Y:S01]  /*4800*/  @!P4 R2UR UR9, R8 ;  /* 0x000000000809c2ca */ /* 0x000fe200000e0000 */
[----:B-1----:R-:W-:Y:S01]  /*4810*/  @!P4 IMAD.MOV.U32 R0, RZ, RZ, 0x2000 ;  /* 0x00002000ff00c424 */ /* 0x002fe200078e00ff */
[----:B------:R-:W-:Y:S03]  /*4820*/  UMOV UR10, 0x0 ;  /* 0x00000000000a7882 */ /* 0x000fe60000000000 */
[----:B------:R-:W1:Y:S01]  /*4830*/  @!P1 LDC R2, c[0x0][0xb0c] ;  /* 0x0002c300ff029b82 */ /* 0x000e620000000800 */
[----:B------:R-:W-:Y:S01]  /*4840*/  @!UP1 UIADD3 UR18, UPT, UPT, UR34, 0x40, URZ ;  /* 0x0000004022129890 */ /* 0x000fe2000fffe0ff */
[----:B------:R-:W-:Y:S01]  /*4850*/  @P3 SHF.R.U32.HI R27, RZ, 0x10, R21 ;  /* 0x00000010ff1b3819 */ /* 0x000fe20000011615 */
[----:B------:R-:W-:Y:S01]  /*4860*/  @!UP1 UIADD3 UR16, UPT, UPT, UR7, 0x4400, URZ ;  /* 0x0000440007109890 */ /* 0x000fe2000fffe0ff */
[----:B------:R-:W-:Y:S01]  /*4870*/  VIADD R29, R29, 0x1 ;  /* 0x000000011d1d7836 */ /* 0x000fe20000000000 */
[----:B------:R-:W-:Y:S01]  /*4880*/  VOTEU.ALL UP1, P4 ;  /* 0x0000000000ff7886 */ /* 0x000fe20002020000 */
[----:B------:R-:W-:Y:S01]  /*4890*/  UMOV UR11, 0x10000000 ;  /* 0x10000000000b7882 */ /* 0x000fe20000000000 */
[----:B------:R-:W-:Y:S01]  /*48a0*/  UMOV UR19, UR35 ;  /* 0x0000002300137c82 */ /* 0x000fe20008000000 */
[----:B------:R-:W-:Y:S01]  /*48b0*/  IMAD.U32 R9, RZ, RZ, UR8 ;  /* 0x00000008ff097e24 */ /* 0x000fe2000f8e00ff */
[----:B------:R-:W-:Y:S01]  /*48c0*/  UMOV UR20, UR36 ;  /* 0x0000002400147c82 */ /* 0x000fe20008000000 */
[----:B------:R-:W-:Y:S01]  /*48d0*/  IMAD.U32 R8, RZ, RZ, UR9 ;  /* 0x00000009ff087e24 */ /* 0x000fe2000f8e00ff */
[----:B------:R-:W-:Y:S02]  /*48e0*/  UPRMT UR8, UR37, 0x654, UR17 ;  /* 0x0000065425087896 */ /* 0x000fe40008000011 */
[----:B------:R-:W-:Y:S02]  /*48f0*/  @!P4 R2UR UR15, R9 ;  /* 0x00000000090fc2ca */ /* 0x000fe400000e0000 */
[----:B------:R-:W-:Y:S02]  /*4900*/  @!P4 R2UR UR14, R8 ;  /* 0x00000000080ec2ca */ /* 0x000fe400000e0000 */
[----:B------:R-:W3:Y:S11]  /*4910*/  LDC.64 R8, c[0x0][0xb10] ;  /* 0x0002c400ff087b82 */ /* 0x000ef60000000a00 */
[----:B------:R1:W-:Y:S01]  /*4920*/  @!UP1 UTMALDG.3D [UR16], [UR14], desc[UR10] ;  /* 0x00000a100e0095b4 */ /* 0x0003e20008011000 */
[----:B------:R5:W-:Y:S01]  /*4930*/  @!P4 SYNCS.ARRIVE.TRANS64.RED.A0TR RZ, [UR7+0x50], R0 ;  /* 0x00005000ffffc9a7 */ /* 0x000be20008300407 */
[C---:B---3--:R-:W-:Y:S01]  /*4940*/  @!P1 IMAD.HI.U32 R8, R11.reuse, R8, RZ ;  /* 0x000000080b089227 */ /* 0x048fe200078e00ff */
[----:B--2---:R-:W-:Y:S02]  /*4950*/  @!P1 ISETP.NE.AND P0, PT, R12, 0x1, PT ;  /* 0x000000010c00980c */ /* 0x004fe40003f05270 */
[----:B-1----:R-:W-:Y:S01]  /*4960*/  @!P1 ISETP.NE.AND P2, PT, R2, 0x1, PT ;  /* 0x000000010200980c */ /* 0x002fe20003f45270 */
[----:B------:R-:W-:Y:S01]  /*4970*/  SYNCS.ARRIVE.TRANS64.RED.A1T0 RZ, [UR8], RZ ;  /* 0x000000ffffff79a7 */ /* 0x000fe20008100408 */
[C---:B------:R-:W-:Y:S01]  /*4980*/  @!P1 IMAD.HI.U32 R13, R10.reuse, R13, RZ ;  /* 0x0000000d0a0d9227 */ /* 0x040fe200078e00ff */
[----:B------:R-:W-:Y:S04]  /*4990*/  @!P1 SHF.R.U32.HI R8, RZ, R9, R8 ;  /* 0x00000009ff089219 */ /* 0x000fe80000011608 */
[----:B------:R-:W-:Y:S01]  /*49a0*/  @!P1 SEL R8, R11, R8, !P2 ;  /* 0x000000080b089207 */ /* 0x000fe20005000000 */
[----:B------:R-:W1:Y:S01]  /*49b0*/  SYNCS.PHASECHK.TRANS64.TRYWAIT P5, [UR7+0x78], R14 ;  /* 0x0000780eff0075a7 */ /* 0x000e6200080a1107 */
[----:B-----5:R-:W2:Y:S02]  /*49c0*/  @!P1 LDC R0, c[0x0][0xb20] ;  /* 0x0002c800ff009b82 */ /* 0x020ea40000000800 */
[----:B--2---:R-:W-:Y:S04]  /*49d0*/  @!P1 SHF.R.U32.HI R0, RZ, R0, R13 ;  /* 0x00000000ff009219 */ /* 0x004fe8000001160d */
[----:B------:R-:W-:Y:S05]  /*49e0*/  @!P1 SEL R9, R10, R0, !P0 ;  /* 0x000000000a099207 */ /* 0x000fea0004000000 */
[----:B------:R-:W-:Y:S02]  /*49f0*/  @!P1 IMAD.IADD R0, R9, 0x1, -R8 ;  /* 0x0000000109009824 */ /* 0x000fe400078e0a08 */
[----:B------:R-:W-:Y:S02]  /*4a00*/  @!P1 IMAD.IADD R8, R8, 0x1, -R9 ;  /* 0x0000000108089824 */ /* 0x000fe400078e0a09 */
[----:B------:R-:W-:Y:S02]  /*4a10*/  @!P1 IMAD R11, R0, R2, R11 ;  /* 0x00000002000b9224 */ /* 0x000fe400078e020b */
[----:B------:R-:W-:Y:S01]  /*4a20*/  @!P1 IMAD R10, R8, R12, R10 ;  /* 0x0000000c080a9224 */ /* 0x000fe200078e020a */
[----:B-1----:R-:W-:Y:S06]  /*4a30*/  @!P5 BRA `(.L_x_77) ;  /* 0x0000004000e0d947 */ /* 0x002fec0003800000 */
.L_x_167:
[----:B------:R-:W-:Y:S01]  /*4a40*/  @!P4 IADD3 R2, P0, PT, R32, 0x580, RZ ;  /* 0x000005802002c810 */ /* 0x000fe20007f1e0ff */
[----:B------:R-:W-:Y:S01]  /*4a50*/  VOTEU.ALL UP1, P4 ;  /* 0x0000000000ff7886 */ /* 0x000fe20002020000 */
[----:B------:R-:W-:Y:S01]  /*4a60*/  UMOV UR18, 0x0 ;  /* 0x0000000000127882 */ /* 0x000fe20000000000 */
[----:B------:R-:W-:Y:S01]  /*4a70*/  UMOV UR19, 0x10000000 ;  /* 0x1000000000137882 */ /* 0x000fe20000000000 */
[----:B------:R-:W-:Y:S01]  /*4a80*/  @!P4 R2UR UR9, R2 ;  /* 0x000000000209c2ca */ /* 0x000fe200000e0000 */
[----:B-1----:R-:W-:Y:S01]  /*4a90*/  @!P4 IMAD.X R0, RZ, RZ, R33, P0 ;  /* 0x000000ffff00c224 */ /* 0x002fe200000e0621 */
[----:B------:R-:W-:Y:S01]  /*4aa0*/  @!UP1 UIADD3 UR10, UPT, UPT, UR34, 0x60, URZ ;  /* 0x00000060220a9890 */ /* 0x000fe2000fffe0ff */
[----:B------:R-:W-:Y:S01]  /*4ab0*/  ISETP.NE.AND P0, PT, R29, 0x2, PT ;  /* 0x000000021d00780c */ /* 0x000fe20003f05270 */
[----:B------:R-:W-:Y:S01]  /*4ac0*/  UMOV UR11, UR35 ;  /* 0x00000023000b7c82 */ /* 0x000fe20008000000 */
[----:B------:R-:W-:Y:S01]  /*4ad0*/  UMOV UR12, UR36 ;  /* 0x00000024000c7c82 */ /* 0x000fe20008000000 */
[----:B------:R-:W-:Y:S01]  /*4ae0*/  @!P4 R2UR UR8, R0 ;  /* 0x000000000008c2ca */ /* 0x000fe200000e0000 */
[----:B------:R-:W-:Y:S01]  /*4af0*/  IMAD.IADD R14, R10, 0x1, R62 ;  /* 0x000000010a0e7824 */ /* 0x000fe200078e023e */
[----:B------:R-:W-:Y:S01]  /*4b00*/  @P3 R2UR UR36, R27 ;  /* 0x000000001b2432ca */ /* 0x000fe200000e0000 */
[----:B------:R-:W-:Y:S01]  /*4b10*/  IMAD.IADD R15, R11, 0x1, R63 ;  /* 0x000000010b0f7824 */ /* 0x000fe200078e023f */
[----:B------:R-:W-:Y:S02]  /*4b20*/  SEL R0, RZ, 0x1, P0 ;  /* 0x00000001ff007807 */ /* 0x000fe40000000000 */
[----:B------:R-:W-:Y:S01]  /*4b30*/  LOP3.LUT R30, R30, 0x1, RZ, 0x3c, !PT ;  /* 0x000000011e1e7812 */ /* 0x000fe200078e3cff */
[----:B------:R-:W-:Y:S01]  /*4b40*/  IMAD.U32 R8, RZ, RZ, UR9 ;  /* 0x00000009ff087e24 */ /* 0x000fe2000f8e00ff */
[----:B------:R-:W-:Y:S01]  /*4b50*/  @!UP1 UIADD3 UR9, UPT, UPT, UR7, 0x58, URZ ;  /* 0x0000005807099890 */ /* 0x000fe2000fffe0ff */
[----:B------:R-:W-:Y:S02]  /*4b60*/  LOP3.LUT R28, R28, R0, RZ, 0x3c, !PT ;  /* 0x000000001c1c7212 */ /* 0x000fe400078e3cff */
[----:B------:R-:W-:Y:S02]  /*4b70*/  SEL R29, R29, RZ, P0 ;  /* 0x000000ff1d1d7207 */ /* 0x000fe40000000000 */
[----:B------:R-:W-:Y:S01]  /*4b80*/  IMAD.U32 R9, RZ, RZ, UR8 ;  /* 0x00000008ff097e24 */ /* 0x000fe2000f8e00ff */
[----:B------:R-:W-:Y:S01]  /*4b90*/  @!P4 R2UR UR14, R8 ;  /* 0x00000000080ec2ca */ /* 0x000fe200000e0000 */
[----:B------:R-:W-:Y:S01]  /*4ba0*/  @!UP1 UIADD3 UR8, UPT, UPT, UR7, 0x6400, URZ ;  /* 0x0000640007089890 */ /* 0x000fe2000fffe0ff */
[----:B------:R-:W-:Y:S02]  /*4bb0*/  VOTEU.ALL UP1, P4 ;  /* 0x0000000000ff7886 */ /* 0x000fe40002020000 */
[----:B------:R-:W-:Y:S11]  /*4bc0*/  @!P4 R2UR UR15, R9 ;  /* 0x00000000090fc2ca */ /* 0x000ff600000e0000 */
[----:B------:R-:W-:Y:S02]  /*4bd0*/  @!UPT UIADD3 URZ, UPT, UPT, URZ, URZ, URZ ;  /* 0x000000fffffff290 */ /* 0x000fe4000fffe0ff */
[----:B------:R2:W-:Y:S01]  /*4be0*/  @!UP1 UTMALDG.3D [UR8], [UR14], desc[UR18] ;  /* 0x000012080e0095b4 */ /* 0x0005e20008011000 */
[----:B------:R2:W-:Y:S01]  /*4bf0*/  @!P4 SYNCS.ARRIVE.TRANS64.RED.A0TR RZ, [UR7+0x58], R25 ;  /* 0x00005819ffffc9a7 */ /* 0x0005e20008300407 */
[----:B------:R-:W-:Y:S01]  /*4c00*/  UPLOP3.LUT UP1, UPT, UPT, UPT, UPT, 0x80, 0x8 ;  /* 0x000000000008789c */ /* 0x000fe20003f2f070 */
[----:B------:R-:W-:Y:S01]  /*4c10*/  SYNCS.ARRIVE.TRANS64.RED.A1T0 RZ, [UR13], RZ ;  /* 0x000000ffffff79a7 */ /* 0x000fe2000810040d */
[----:B------:R-:W-:Y:S09]  /*4c20*/  @P3 BRA `(.L_x_78) ;  /* 0xfffffff000a03947 */ /* 0x000ff2000383ffff */
[----:B------:R-:W-:-:S04]  /*4c30*/  SHF.L.U32 R2, R30, 0x1f, RZ ;  /* 0x0000001f1e027819 */ /* 0x000fc800000006ff */
[----:B------:R-:W1:Y:S02]  /*4c40*/  SYNCS.PHASECHK.TRANS64.TRYWAIT P0, [UR7+0x60], R2 ;  /* 0x00006002ff0075a7 */ /* 0x000e640008001107 */
[----:B-1----:R-:W-:Y:S05]  /*4c50*/  @!P0 BRA `(.L_x_79) ;  /* 0x0000004000708947 */ /* 0x002fea0003800000 */
.L_x_169:
[----:B------:R-:W3:Y:S02]  /*4c60*/  SYNCS.PHASECHK.TRANS64.TRYWAIT P0, [UR7+0x68], R2 ;  /* 0x00006802ff0075a7 */ /* 0x000ee40008001107 */
[----:B---3--:R-:W-:Y:S05]  /*4c70*/  @!P0 BRA `(.L_x_80) ;  /* 0x0000004000808947 */ /* 0x008fea0003800000 */
.L_x_171:
[----:B------:R-:W3:Y:S02]  /*4c80*/  SYNCS.PHASECHK.TRANS64.TRYWAIT P0, [UR7+0x70], R2 ;  /* 0x00007002ff0075a7 */ /* 0x000ee40008001107 */
[----:B---3--:R-:W-:Y:S05]  /*4c90*/  @!P0 BRA `(.L_x_81) ;  /* 0x0000004000908947 */ /* 0x008fea0003800000 */
.L_x_173:
[----:B-1----:R-:W-:-:S07]  /*4ca0*/  MOV R0, UR7 ;  /* 0x0000000700007c02 */ /* 0x002fce0008000f00 */
.L_x_82:
[----:B-1----:R-:W-:-:S04]  /*4cb0*/  SHF.L.U32 R2, R30, 0x1f, RZ ;  /* 0x0000001f1e027819 */ /* 0x002fc800000006ff */
[----:B------:R1:W3:Y:S03]  /*4cc0*/  SYNCS.PHASECHK.TRANS64.TRYWAIT P0, [R0+URZ+0x78], R2 ;  /* 0x00007802000075a7 */ /* 0x0002e600080011ff */
[----:B---3--:R-:W-:Y:S05]  /*4cd0*/  @!P0 NANOSLEEP.SYNCS 0x989680 ;  /* 0x009896800000895d */ /* 0x008fea0003900000 */
[----:B------:R-:W3:Y:S02]  /*4ce0*/  @!P0 SYNCS.PHASECHK.TRANS64 P0, [R0+URZ+0x78], R2 ;  /* 0x00007802000085a7 */ /* 0x000ee400080010ff */
[----:B--23--:R-:W-:Y:S05]  /*4cf0*/  @P0 EXIT ;  /* 0x000000000000094d */ /* 0x00cfea0003800000 */
[----:B------:R-:W-:Y:S05]  /*4d00*/  BRA `(.L_x_82) ;  /* 0xfffffffc00e87947 */ /* 0x000fea000383ffff */
.L_x_67:
[----:B------:R-:W-:-:S06]  /*4d10*/  UISETP.GE.AND UP1, UPT, UR8, 0x4, UPT ;  /* 0x000000040800788c */ /* 0x000fcc000bf26270 */
[----:B------:R-:W-:-:S13]  /*4d20*/  PLOP3.LUT P0, PT, PT, PT, UP1, 0x80, 0x8 ;  /* 0x000000000008781c */ /* 0x000fda0003f0f018 */
[----:B------:R-:W-:Y:S05]  /*4d30*/  @!P0 EXIT ;  /* 0x000000000000894d */ /* 0x000fea0003800000 */
[----:B------:R-:W-:Y:S01]  /*4d40*/  BAR.SYNC.DEFER_BLOCKING 0x6, 0xa0 ;  /* 0x0182800000007b1d */ /* 0x000fe20000010000 */
[C---:B------:R-:W-:Y:S01]  /*4d50*/  IMAD.SHL.U32 R4, R77.reuse, 0x20, RZ ;  /* 0x000000204d047824 */ /* 0x040fe200078e00ff */
[C---:B------:R-:W-:Y:S01]  /*4d60*/  R2P PR, R77.reuse, 0x6 ;  /* 0x000000064d007804 */ /* 0x040fe20000000000 */
[C---:B------:R-:W-:Y:S01]  /*4d70*/  IMAD.SHL.U32 R68, R77.reuse, 0x4, RZ ;  /* 0x000000044d447824 */ /* 0x040fe200078e00ff */
[----:B------:R-:W-:Y:S01]  /*4d80*/  CS2R R72, SRZ ;  /* 0x0000000000487805 */ /* 0x000fe2000001ff00 */
[C---:B------:R-:W-:Y:S01]  /*4d90*/  IMAD.U32 R32, R77.reuse, 0x10000, RZ ;  /* 0x000100004d207824 */ /* 0x040fe200078e00ff */
[----:B------:R-:W-:Y:S02]  /*4da0*/  UMOV UR48, 0x400 ;  /* 0x0000040000307882 */ /* 0x000fe40000000000 */
[----:B------:R-:W1:Y:S01]  /*4db0*/  LDC R67, c[0x0][0x370] ;  /* 0x0000dc00ff437b82 */ /* 0x000e620000000800 */
[----:B------:R-:W-:Y:S01]  /*4dc0*/  ULEA UR48, UR37, UR48, 0x18 ;  /* 0x0000003025307291 */ /* 0x000fe2000f8ec0ff */
[C---:B------:R-:W-:Y:S01]  /*4dd0*/  LOP3.LUT R3, R4.reuse, 0xe0, RZ, 0xc0, !PT ;  /* 0x000000e004037812 */ /* 0x040fe200078ec0ff */
[----:B------:R-:W-:Y:S01]  /*4de0*/  IMAD.SHL.U32 R2, R77, 0x10, RZ ;  /* 0x000000104d027824 */ /* 0x000fe200078e00ff */
[----:B------:R-:W-:Y:S01]  /*4df0*/  LOP3.LUT R4, R4, 0x100, RZ, 0xc0, !PT ;  /* 0x0000010004047812 */ /* 0x000fe200078ec0ff */
[----:B------:R-:W-:Y:S01]  /*4e00*/  UIADD3 UR4, UPT, UPT, UR48, 0x400, URZ ;  /* 0x0000040030047890 */ /* 0x000fe2000fffe0ff */
[----:B------:R-:W-:Y:S01]  /*4e10*/  LOP3.LUT R68, R3, 0x1c, R68, 0xf8, !PT ;  /* 0x0000001c03447812 */ /* 0x000fe200078ef844 */
[----:B------:R-:W-:Y:S01]  /*4e20*/  IMAD.MOV.U32 R76, RZ, RZ, 0x10 ;  /* 0x00000010ff4c7424 */ /* 0x000fe200078e00ff */
[----:B------:R-:W2:Y:S01]  /*4e30*/  LDC R28, c[0x0][0xb0c] ;  /* 0x0002c300ff1c7b82 */ /* 0x000ea20000000800 */
[----:B------:R-:W-:Y:S01]  /*4e40*/  SHF.R.U32.HI R3, RZ, 0x2, R77 ;  /* 0x00000002ff037819 */ /* 0x000fe2000001164d */
[----:B------:R-:W-:Y:S01]  /*4e50*/  IMAD.MOV.U32 R75, RZ, RZ, 0x20 ;  /* 0x00000020ff4b7424 */ /* 0x000fe200078e00ff */
[----:B------:R-:W-:Y:S01]  /*4e60*/  LOP3.LUT R32, R32, 0x600000, RZ, 0xc0, !PT ;  /* 0x0060000020207812 */ /* 0x000fe200078ec0ff */
[----:B------:R-:W-:Y:S01]  /*4e70*/  IMAD.MOV.U32 R74, RZ, RZ, 0x1 ;  /* 0x00000001ff4a7424 */ /* 0x000fe200078e00ff */
[----:B------:R-:W-:Y:S01]  /*4e80*/  LOP3.LUT R2, R4, 0x600, R2, 0xf8, !PT ;  /* 0x0000060004027812 */ /* 0x000fe200078ef802 */
[----:B------:R-:W-:Y:S01]  /*4e90*/  IMAD.MOV.U32 R31, RZ, RZ, RZ ;  /* 0x000000ffff1f7224 */ /* 0x000fe200078e00ff */
[----:B------:R-:W-:Y:S01]  /*4ea0*/  LOP3.LUT R68, R68, 0x4, R3, 0x78, !PT ;  /* 0x0000000444447812 */ /* 0x000fe200078e7803 */
[----:B------:R-:W4:Y:S01]  /*4eb0*/  LDC R65, c[0x0][0xb20] ;  /* 0x0002c800ff417b82 */ /* 0x000f220000000800 */
[----:B------:R-:W3:Y:S01]  /*4ec0*/  LDS R0, [UR48+0x140] ;  /* 0x00014030ff007984 */ /* 0x000ee20008000800 */
[----:B------:R-:W-:Y:S01]  /*4ed0*/  LOP3.LUT R77, R77, 0x60, RZ, 0xc0, !PT ;  /* 0x000000604d4d7812 */ /* 0x000fe200078ec0ff */
[----:B------:R-:W-:Y:S01]  /*4ee0*/  IMAD.MOV.U32 R80, RZ, RZ, RZ ;  /* 0x000000ffff507224 */ /* 0x000fe200078e00ff */
[----:B------:R-:W-:Y:S01]  /*4ef0*/  LOP3.LUT R68, R2, R68, RZ, 0xfc, !PT ;  /* 0x0000004402447212 */ /* 0x000fe200078efcff */
[----:B------:R-:W-:Y:S01]  /*4f00*/  IMAD.U32 R70, RZ, RZ, UR4 ;  /* 0x00000004ff467e24 */ /* 0x000fe2000f8e00ff */
[----:B------:R-:W-:Y:S01]  /*4f10*/  SEL R76, R76, 0xfffffff0, !P2 ;  /* 0xfffffff04c4c7807 */ /* 0x000fe20005000000 */
[----:B------:R-:W1:Y:S01]  /*4f20*/  LDCU.64 UR52, c[0x0][0x348] ;  /* 0x00006900ff3477ac */ /* 0x000e620008000a00 */
[----:B------:R-:W1:Y:S01]  /*4f30*/  LDC R27, c[0x0][0xb30] ;  /* 0x0002cc00ff1b7b82 */ /* 0x000e620000000800 */
[----:B------:R-:W-:Y:S01]  /*4f40*/  SEL R75, R75, 0xffffffe0, !P1 ;  /* 0xffffffe04b4b7807 */ /* 0x000fe20004800000 */
[----:B------:R-:W1:Y:S01]  /*4f50*/  LDCU.64 UR38, c[0x0][0x888] ;  /* 0x00011100ff2677ac */ /* 0x000e620008000a00 */
[----:B------:R-:W1:Y:S05]  /*4f60*/  LDCU.64 UR44, c[0x0][0x890] ;  /* 0x00011200ff2c77ac */ /* 0x000e6a0008000a00 */
[----:B------:R-:W1:Y:S01]  /*4f70*/  LDC.64 R60, c[0x0][0xb10] ;  /* 0x0002c400ff3c7b82 */ /* 0x000e620000000a00 */
[----:B------:R-:W-:Y:S01]  /*4f80*/  UMOV UR49, URZ ;  /* 0x000000ff00317c82 */ /* 0x000fe20008000000 */
[----:B------:R-:W-:-:S06]  /*4f90*/  UMOV UR51, URZ ;  /* 0x000000ff00337c82 */ /* 0x000fcc0008000000 */
[----:B------:R-:W1:Y:S08]  /*4fa0*/  LDC.64 R24, c[0x0][0xb18] ;  /* 0x0002c600ff187b82 */ /* 0x000e700000000a00 */
[----:B------:R-:W1:Y:S08]  /*4fb0*/  LDC.64 R22, c[0x0][0xb28] ;  /* 0x0002ca00ff167b82 */ /* 0x000e700000000a00 */
[----:B------:R-:W1:Y:S01]  /*4fc0*/  LDC.64 R58, c[0x0][0x8b0] ;  /* 0x00022c00ff3a7b82 */ /* 0x000e620000000a00 */
[----:B---3--:R-:W-:-:S07]  /*4fd0*/  IMAD.IADD R32, R0, 0x1, R32 ;  /* 0x0000000100207824 */ /* 0x008fce00078e0220 */
[----:B------:R-:W3:Y:S08]  /*4fe0*/  LDC.64 R56, c[0x0][0x8a8] ;  /* 0x00022a00ff387b82 */ /* 0x000ef00000000a00 */
[----:B--2-4-:R-:W1:Y:S02]  /*4ff0*/  LDC R66, c[0x0][0x374] ;  /* 0x0000dd00ff427b82 */ /* 0x014e640000000800 */
.L_x_126:
[----:B------:R-:W-:Y:S02]  /*5000*/  LEA R0, R80, UR48, 0x3 ;  /* 0x0000003050007c11 */ /* 0x000fe4000f8e18ff */
[----:B------:R-:W-:Y:S02]  /*5010*/  SHF.L.U32 R2, R72, 0x1f, RZ ;  /* 0x0000001f48027819 */ /* 0x000fe400000006ff */
[----:B------:R-:W-:Y:S02]  /*5020*/  LEA R16, R80, UR48, 0x4 ;  /* 0x0000003050107c11 */ /* 0x000fe4000f8e20ff */
[----:B------:R-:W2:Y:S02]  /*5030*/  SYNCS.PHASECHK.TRANS64.TRYWAIT P0, [R0+URZ+0x90], R2 ;  /* 0x00009002000075a7 */ /* 0x000ea400080011ff */
[----:B--2---:R-:W-:Y:S05]  /*5040*/  @!P0 BRA `(.L_x_83) ;  /* 0x0000003c00bc8947 */ /* 0x004fea0003800000 */
.L_x_174:
[----:B------:R-:W4:Y:S01]  /*5050*/  LDC.64 R10, c[0x0][0xb10] ;  /* 0x0002c400ff0a7b82 */ /* 0x000f220000000a00 */
[----:B------:R-:W3:Y:S01]  /*5060*/  LDS.128 R16, [R16+0x120] ;  /* 0x0001200010107984 */ /* 0x000ee20000000c00 */
[----:B-1----:R-:W-:Y:S01]  /*5070*/  ISETP.NE.AND P1, PT, R27, 0x1, PT ;  /* 0x000000011b00780c */ /* 0x002fe20003f25270 */
[----:B--2---:R-:W-:Y:S01]  /*5080*/  VIADD R0, R0, 0xa0 ;  /* 0x000000a000007836 */ /* 0x004fe20000000000 */
[----:B------:R-:W-:Y:S04]  /*5090*/  ISETP.GE.AND P0, PT, R26, 0x1, PT ;  /* 0x000000011a00780c */ /* 0x000fe80003f06270 */
[----:B------:R-:W1:Y:S01]  /*50a0*/  LDC.64 R8, c[0x0][0xb18] ;  /* 0x0002c600ff087b82 */ /* 0x000e620000000a00 */
[----:B------:R-:W-:Y:S01]  /*50b0*/  PRMT R0, RZ, 0x654, R0 ;  /* 0x00000654ff007816 */ /* 0x000fe20000000000 */
[----:B------:R-:W-:Y:S01]  /*50c0*/  @!PT LDS RZ, [RZ] ;  /* 0x00000000fffff984 */ /* 0x000fe20000000800 */
[----:B------:R-:W-:Y:S01]  /*50d0*/  @!PT LDS RZ, [RZ] ;  /* 0x00000000fffff984 */ /* 0x000fe20000000800 */
[----:B------:R-:W-:Y:S01]  /*50e0*/  @!PT LDS RZ, [RZ] ;  /* 0x00000000fffff984 */ /* 0x000fe20000000800 */
[----:B------:R-:W-:Y:S01]  /*50f0*/  @!PT LDS RZ, [RZ] ;  /* 0x00000000fffff984 */ /* 0x000fe20000000800 */
[----:B------:R2:W-:Y:S06]  /*5100*/  MEMBAR.ALL.CTA ;  /* 0x0000000000007992 */ /* 0x0005ec0000008000 */
[----:B--2---:R-:W2:Y:S01]  /*5110*/  FENCE.VIEW.ASYNC.S ;  /* 0x00000000000073c6 */ /* 0x004ea20000000000 */
[----:B------:R-:W1:Y:S08]  /*5120*/  @!P1 LDC R12, c[0x0][0xb20] ;  /* 0x0002c800ff0c9b82 */ /* 0x000e700000000800 */
[----:B------:R-:W1:Y:S01]  /*5130*/  @!P1 LDC R7, c[0x0][0xb0c] ;  /* 0x0002c300ff079b82 */ /* 0x000e620000000800 */
[----:B--2---:R2:W-:Y:S01]  /*5140*/  SYNCS.ARRIVE.TRANS64.RED.A1T0 RZ, [R0+URZ], RZ ;  /* 0x000000ff00ff79a7 */ /* 0x0045e200081004ff */
[----:B---3--:R-:W-:Y:S04]  /*5150*/  LOP3.LUT P4, RZ, R18, 0x1, RZ, 0xc0, !PT ;  /* 0x0000000112ff7812 */ /* 0x008fe8000788c0ff */
[----:B------:R-:W-:Y:S09]  /*5160*/  P2R R78, PR, RZ, 0x10 ;  /* 0x00000010ff4e7803 */ /* 0x000ff20000000000 */
[----:B------:R-:W-:Y:S02]  /*5170*/  @P4 MOV R30, R16 ;  /* 0x00000010001e4202 */ /* 0x000fe40000000f00 */
[----:B------:R-:W-:Y:S01]  /*5180*/  @P4 LOP3.LUT R29, R17, 0xffff, RZ, 0xc0, !PT ;  /* 0x0000ffff111d4812 */ /* 0x000fe200078ec0ff */
[----:B--2-4-:R-:W-:Y:S06]  /*5190*/  @!P0 BRA `(.L_x_84) ;  /* 0x0000000000a48947 */ /* 0x014fec0003800000 */
[----:B------:R-:W-:Y:S01]  /*51a0*/  IMAD.HI.U32 R0, R66, R25, RZ ;  /* 0x0000001942007227 */ /* 0x000fe200078e00ff */
[----:B------:R-:W-:Y:S02]  /*51b0*/  ISETP.NE.AND P0, PT, R24, 0x1, PT ;  /* 0x000000011800780c */ /* 0x000fe40003f05270 */
[----:B------:R-:W-:Y:S01]  /*51c0*/  ISETP.NE.AND P2, PT, R26, 0x1, PT ;  /* 0x000000011a00780c */ /* 0x000fe20003f45270 */
[----:B------:R-:W-:Y:S01]  /*51d0*/  IMAD.HI.U32 R4, R67, R60, RZ ;  /* 0x0000003c43047227 */ /* 0x000fe200078e00ff */
[----:B------:R-:W-:Y:S02]  /*51e0*/  SHF.R.U32.HI R0, RZ, R65, R0 ;  /* 0x00000041ff007219 */ /* 0x000fe40000011600 */
[----:B------:R-:W-:Y:S01]  /*51f0*/  ISETP.NE.AND P3, PT, R28, 0x1, PT ;  /* 0x000000011c00780c */ /* 0x000fe20003f65270 */
[----:B------:R-:W-:Y:S01]  /*5200*/  IMAD.HI.U32 R6, R29, R25, RZ ;  /* 0x000000191d067227 */ /* 0x000fe200078e00ff */
[-C--:B------:R-:W-:Y:S02]  /*5210*/  SHF.R.U32.HI R4, RZ, R61.reuse, R4 ;  /* 0x0000003dff047219 */ /* 0x080fe40000011604 */
[----:B------:R-:W-:Y:S01]  /*5220*/  SEL R0, R66, R0, !P0 ;  /* 0x0000000042007207 */ /* 0x000fe20004000000 */
[----:B------:R-:W-:Y:S01]  /*5230*/  IMAD.HI.U32 R5, R30, R60, RZ ;  /* 0x0000003c1e057227 */ /* 0x000fe200078e00ff */
[----:B------:R-:W-:Y:S03]  /*5240*/  SEL R4, R67, R4, !P3 ;  /* 0x0000000443047207 */ /* 0x000fe60005800000 */
[-C--:B------:R-:W-:Y:S01]  /*5250*/  IMAD.HI.U32 R3, R0, R22.reuse, RZ ;  /* 0x0000001600037227 */ /* 0x080fe200078e00ff */
[----:B------:R-:W-:Y:S03]  /*5260*/  SHF.R.U32.HI R5, RZ, R61, R5 ;  /* 0x0000003dff057219 */ /* 0x000fe60000011605 */
[----:B------:R-:W-:Y:S01]  /*5270*/  IMAD.HI.U32 R2, R4, R22, RZ ;  /* 0x0000001604027227 */ /* 0x000fe200078e00ff */
[----:B------:R-:W-:Y:S02]  /*5280*/  @P2 SHF.R.U32.HI R0, RZ, R23, R3 ;  /* 0x00000017ff002219 */ /* 0x000fe40000011603 */
[----:B------:R-:W-:Y:S02]  /*5290*/  SHF.R.U32.HI R3, RZ, R65, R6 ;  /* 0x00000041ff037219 */ /* 0x000fe40000011606 */
[----:B------:R-:W-:Y:S01]  /*52a0*/  @P2 SHF.R.U32.HI R4, RZ, R23, R2 ;  /* 0x00000017ff042219 */ /* 0x000fe20000011602 */
[----:B------:R-:W-:Y:S01]  /*52b0*/  IMAD R0, R26, R0, RZ ;  /* 0x000000001a007224 */ /* 0x000fe200078e02ff */
[----:B------:R-:W-:Y:S02]  /*52c0*/  SEL R3, R29, R3, !P0 ;  /* 0x000000031d037207 */ /* 0x000fe40004000000 */
[----:B------:R-:W-:Y:S01]  /*52d0*/  SEL R2, R30, R5, !P3 ;  /* 0x000000051e027207 */ /* 0x000fe20005800000 */
[----:B------:R-:W-:Y:S01]  /*52e0*/  IMAD R5, R26, R4, RZ ;  /* 0x000000041a057224 */ /* 0x000fe200078e02ff */
[C---:B------:R-:W-:Y:S01]  /*52f0*/  ISETP.GE.AND P0, PT, R3.reuse, R0, PT ;  /* 0x000000000300720c */ /* 0x040fe20003f06270 */
[C---:B------:R-:W-:Y:S03]  /*5300*/  IMAD.HI.U32 R0, R3.reuse, R22, RZ ;  /* 0x0000001603007227 */ /* 0x040fe600078e00ff */
[C---:B------:R-:W-:Y:S02]  /*5310*/  ISETP.GE.OR P0, PT, R2.reuse, R5, P0 ;  /* 0x000000050200720c */ /* 0x040fe40000706670 */
[----:B------:R-:W-:Y:S04]  /*5320*/  SHF.R.U32.HI R0, RZ, R23, R0 ;  /* 0x00000017ff007219 */ /* 0x000fe80000011600 */
[C---:B------:R-:W-:Y:S05]  /*5330*/  SEL R6, R3.reuse, R0, !P2 ;  /* 0x0000000003067207 */ /* 0x040fea0005000000 */
        /* <DEDUP_REMOVED lines=14> */
[----:B------:R-:W-:Y:S07]  /*5420*/  IMAD R29, R3, R24, R29 ;  /* 0x00000018031d7224 */ /* 0x000fee00078e021d */
.L_x_84:
[----:B-1----:R-:W-:Y:S01]  /*5430*/  @!P1 ISETP.NE.AND P0, PT, R8, 0x1, PT ;  /* 0x000000010800980c */ /* 0x002fe20003f05270 */
[----:B------:R-:W-:Y:S01]  /*5440*/  @!P1 IMAD.HI.U32 R2, R29, R9, RZ ;  /* 0x000000091d029227 */ /* 0x000fe200078e00ff */
[----:B------:R-:W-:Y:S01]  /*5450*/  R2UR UR42, R15 ;  /* 0x000000000f2a72ca */ /* 0x000fe200000e0000 */
[----:B------:R-:W-:Y:S01]  /*5460*/  BSSY.RECONVERGENT B6, `(.L_x_85) ;  /* 0x0000031000067945 */ /* 0x000fe20003800200 */
[----:B------:R-:W-:Y:S01]  /*5470*/  R2UR UR41, R14 ;  /* 0x000000000e2972ca */ /* 0x000fe200000e0000 */
[----:B------:R-:W-:Y:S01]  /*5480*/  @!P1 IMAD.HI.U32 R0, R30, R10, RZ ;  /* 0x0000000a1e009227 */ /* 0x000fe200078e00ff */
[----:B------:R-:W-:Y:S02]  /*5490*/  @!P1 SHF.R.U32.HI R2, RZ, R12, R2 ;  /* 0x0000000cff029219 */ /* 0x000fe40000011602 */
[----:B------:R-:W-:Y:S01]  /*54a0*/  @!P1 ISETP.NE.AND P2, PT, R7, 0x1, PT ;  /* 0x000000010700980c */ /* 0x000fe20003f45270 */
[----:B------:R-:W-:Y:S01]  /*54b0*/  VIADD R80, R80, 0x1 ;  /* 0x0000000150507836 */ /* 0x000fe20000000000 */
[----:B------:R-:W-:Y:S02]  /*54c0*/  @!P1 SEL R2, R29, R2, !P0 ;  /* 0x000000021d029207 */ /* 0x000fe40004000000 */
[----:B------:R-:W-:Y:S02]  /*54d0*/  @!P1 SHF.R.U32.HI R0, RZ, R11, R0 ;  /* 0x0000000bff009219 */ /* 0x000fe40000011600 */
[----:B------:R-:W-:Y:S01]  /*54e0*/  LOP3.LUT P0, RZ, R70, 0x3f0, RZ, 0xc0, !PT ;  /* 0x000003f046ff7812 */ /* 0x000fe2000780c0ff */
[----:B------:R-:W-:Y:S01]  /*54f0*/  USHF.L.U32 UR42, UR42, 0x6, URZ ;  /* 0x000000062a2a7899 */ /* 0x000fe200080006ff */
[----:B------:R-:W-:Y:S01]  /*5500*/  @!P1 SEL R3, R30, R0, !P2 ;  /* 0x000000001e039207 */ /* 0x000fe20005000000 */
[----:B------:R-:W-:Y:S01]  /*5510*/  USHF.L.U32 UR41, UR41, 0x7, URZ ;  /* 0x0000000729297899 */ /* 0x000fe200080006ff */
[----:B------:R-:W-:Y:S03]  /*5520*/  @P4 SHF.R.U32.HI R71, RZ, 0x10, R17 ;  /* 0x00000010ff474819 */ /* 0x000fe60000011611 */
[----:B------:R-:W-:Y:S02]  /*5530*/  @!P1 IMAD.IADD R0, R2, 0x1, -R3 ;  /* 0x0000000102009824 */ /* 0x000fe400078e0a03 */
[----:B------:R-:W-:Y:S02]  /*5540*/  @!P1 IMAD.IADD R2, R3, 0x1, -R2 ;  /* 0x0000000103029824 */ /* 0x000fe400078e0a02 */
[----:B------:R-:W-:Y:S02]  /*5550*/  @!P1 IMAD R30, R0, R7, R30 ;  /* 0x00000007001e9224 */ /* 0x000fe400078e021e */
[----:B------:R-:W-:Y:S01]  /*5560*/  @!P1 IMAD R29, R2, R8, R29 ;  /* 0x00000008021d9224 */ /* 0x000fe200078e021d */
[----:B------:R-:W-:Y:S06]  /*5570*/  @!P0 BRA `(.L_x_86) ;  /* 0x00000000007c8947 */ /* 0x000fec0003800000 */
[----:B------:R-:W1:Y:S01]  /*5580*/  LDCU.64 UR8, c[0x4][0x80] ;  /* 0x01001000ff0877ac */ /* 0x000e620008000a00 */
[----:B------:R-:W-:Y:S01]  /*5590*/  MOV R2, 0x0 ;  /* 0x0000000000027802 */ /* 0x000fe20000000f00 */
[----:B------:R-:W-:Y:S02]  /*55a0*/  HFMA2 R12, -RZ, RZ, 0, 5.9604644775390625e-08 ;  /* 0x00000001ff0c7431 */ /* 0x000fe400000001ff */
[----:B------:R-:W-:Y:S01]  /*55b0*/  IMAD.MOV.U32 R8, RZ, RZ, 0x70 ;  /* 0x00000070ff087424 */ /* 0x000fe200078e00ff */
[----:B------:R2:W3:Y:S01]  /*55c0*/  LDC.64 R14, c[0x4][R2] ;  /* 0x01000000020e7b82 */ /* 0x0004e20000000a00 */
[----:B------:R-:W4:Y:S01]  /*55d0*/  LDCU.64 UR6, c[0x4][0x88] ;  /* 0x01001100ff0677ac */ /* 0x000f220008000a00 */
[----:B------:R-:W-:Y:S01]  /*55e0*/  IMAD.MOV.U32 R13, RZ, RZ, RZ ;  /* 0x000000ffff0d7224 */ /* 0x000fe200078e00ff */
[----:B------:R-:W2:Y:S01]  /*55f0*/  LDCU.64 UR4, c[0x4][0x8] ;  /* 0x01000100ff0477ac */ /* 0x000ea20008000a00 */
[----:B-1----:R-:W-:Y:S01]  /*5600*/  MOV R5, UR9 ;  /* 0x0000000900057c02 */ /* 0x002fe20008000f00 */
[----:B------:R-:W-:Y:S01]  /*5610*/  IMAD.U32 R4, RZ, RZ, UR8 ;  /* 0x00000008ff047e24 */ /* 0x000fe2000f8e00ff */
[----:B----4-:R-:W-:Y:S01]  /*5620*/  MOV R7, UR7 ;  /* 0x0000000700077c02 */ /* 0x010fe20008000f00 */
[----:B------:R-:W-:Y:S01]  /*5630*/  IMAD.U32 R6, RZ, RZ, UR6 ;  /* 0x00000006ff067e24 */ /* 0x000fe2000f8e00ff */
[----:B--2---:R-:W-:Y:S01]  /*5640*/  MOV R11, UR5 ;  /* 0x00000005000b7c02 */ /* 0x004fe20008000f00 */
[----:B------:R-:W-:Y:S02]  /*5650*/  IMAD.U32 R10, RZ, RZ, UR4 ;  /* 0x00000004ff0a7e24 */ /* 0x000fe4000f8e00ff */
[----:B------:R-:W-:Y:S07]  /*5660*/  LEPC R20, `(.L_x_87) ;  /* 0x000000001014794e */ /* 0x000fee0000000000 */
[----:B---3-5:R-:W-:Y:S05]  /*5670*/  CALL.ABS.NOINC R14 ;  /* 0x000000000e007343 */ /* 0x028fea0003c00000 */
.L_x_87:
[----:B------:R-:W1:Y:S01]  /*5680*/  LDCU.64 UR8, c[0x4][0x80] ;  /* 0x01001000ff0877ac */ /* 0x000e620008000a00 */
[----:B------:R-:W2:Y:S01]  /*5690*/  LDC.64 R2, c[0x4][R2] ;  /* 0x0100000002027b82 */ /* 0x000ea20000000a00 */
[----:B------:R-:W-:Y:S02]  /*56a0*/  HFMA2 R12, -RZ, RZ, 0, 5.9604644775390625e-08 ;  /* 0x00000001ff0c7431 */ /* 0x000fe400000001ff */
[----:B------:R-:W-:Y:S02]  /*56b0*/  IMAD.MOV.U32 R8, RZ, RZ, 0x70 ;  /* 0x00000070ff087424 */ /* 0x000fe400078e00ff */
[----:B------:R-:W-:Y:S01]  /*56c0*/  IMAD.MOV.U32 R13, RZ, RZ, RZ ;  /* 0x000000ffff0d7224 */ /* 0x000fe200078e00ff */
[----:B------:R-:W3:Y:S01]  /*56d0*/  LDCU.64 UR6, c[0x4][0x88] ;  /* 0x01001100ff0677ac */ /* 0x000ee20008000a00 */
[----:B------:R-:W4:Y:S01]  /*56e0*/  LDCU.64 UR4, c[0x4][0x8] ;  /* 0x01000100ff0477ac */ /* 0x000f220008000a00 */
[----:B-1----:R-:W-:Y:S02]  /*56f0*/  MOV R4, UR8 ;  /* 0x0000000800047c02 */ /* 0x002fe40008000f00 */
[----:B------:R-:W-:Y:S02]  /*5700*/  MOV R5, UR9 ;  /* 0x0000000900057c02 */ /* 0x000fe40008000f00 */
[----:B---3--:R-:W-:Y:S01]  /*5710*/  MOV R7, UR7 ;  /* 0x0000000700077c02 */ /* 0x008fe20008000f00 */
[----:B------:R-:W-:Y:S01]  /*5720*/  IMAD.U32 R6, RZ, RZ, UR6 ;  /* 0x00000006ff067e24 */ /* 0x000fe2000f8e00ff */
[----:B----4-:R-:W-:Y:S01]  /*5730*/  MOV R11, UR5 ;  /* 0x00000005000b7c02 */ /* 0x010fe20008000f00 */
[----:B------:R-:W-:Y:S02]  /*5740*/  IMAD.U32 R10, RZ, RZ, UR4 ;  /* 0x00000004ff0a7e24 */ /* 0x000fe4000f8e00ff */
[----:B------:R-:W-:Y:S07]  /*5750*/  LEPC R20, `(.L_x_86) ;  /* 0x000000001014794e */ /* 0x000fee0000000000 */
[----:B--2---:R-:W-:Y:S05]  /*5760*/  CALL.ABS.NOINC R2 ;  /* 0x0000000002007343 */ /* 0x004fea0003c00000 */
.L_x_86:
[----:B------:R-:W-:Y:S05]  /*5770*/  BSYNC.RECONVERGENT B6 ;  /* 0x0000000000067941 */ /* 0x000fea0003800200 */
.L_x_85:
[----:B------:R-:W-:Y:S01]  /*5780*/  ISETP.NE.U32.AND P4, PT, R58, RZ, PT ;  /* 0x000000ff3a00720c */ /* 0x000fe20003f85070 */
[----:B------:R-:W-:Y:S01]  /*5790*/  UISETP.NE.AND UP2, UPT, UR50, URZ, UPT ;  /* 0x000000ff3200728c */ /* 0x000fe2000bf45270 */
[----:B------:R-:W-:Y:S01]  /*57a0*/  ISETP.NE.U32.AND P2, PT, RZ, UR38, PT ;  /* 0x00000026ff007c0c */ /* 0x000fe2000bf45070 */
[----:B------:R-:W-:Y:S01]  /*57b0*/  UISETP.NE.U32.AND UP1, UPT, UR44, URZ, UPT ;  /* 0x000000ff2c00728c */ /* 0x000fe2000bf25070 */
[----:B------:R-:W-:Y:S01]  /*57c0*/  ISETP.NE.AND.EX P4, PT, R59, RZ, PT, P4 ;  /* 0x000000ff3b00720c */ /* 0x000fe20003f85340 */
[----:B------:R-:W-:Y:S01]  /*57d0*/  UPLOP3.LUT UP0, UPT, UPT, UPT, UPT, 0x40, 0x4 ;  /* 0x000000000004789c */ /* 0x000fe20003f0e870 */
[----:B------:R-:W-:Y:S01]  /*57e0*/  ISETP.NE.AND.EX P2, PT, RZ, UR39, PT, P2 ;  /* 0x00000027ff007c0c */ /* 0x000fe2000bf45320 */
[----:B------:R-:W-:Y:S01]  /*57f0*/  UISETP.NE.AND.EX UP1, UPT, UR45, URZ, UPT, UP1 ;  /* 0x000000ff2d00728c */ /* 0x000fe2000bf25310 */
[----:B------:R-:W-:Y:S04]  /*5800*/  PLOP3.LUT P1, PT, PT, PT, UP2, 0x80, 0x8 ;  /* 0x000000000008781c */ /* 0x000fe80003f2f028 */
[----:B------:R-:W-:Y:S06]  /*5810*/  @UP2 UPLOP3.LUT UP0, UPT, UPT, UPT, UP1, 0x80, 0x8 ;  /* 0x000000000008289c */ /* 0x000fec0003f0f010 */
[----:B------:R-:W-:Y:S01]  /*5820*/  PLOP3.LUT P0, PT, PT, PT, UP0, 0x80, 0x8 ;  /* 0x000000000008781c */ /* 0x000fe20003f0f008 */
[----:B------:R-:W-:Y:S01]  /*5830*/  @!UPT UIADD3 URZ, UPT, UPT, URZ, URZ, URZ ;  /* 0x000000fffffff290 */ /* 0x000fe2000fffe0ff */
[----:B------:R-:W-:Y:S11]  /*5840*/  BRA.U !UP1, `(.L_x_88) ;  /* 0x0000000109387547 */ /* 0x000ff6000b800000 */
[----:B------:R-:W-:Y:S01]  /*5850*/  UISETP.NE.U32.AND UP0, UPT, UR38, URZ, UPT ;  /* 0x000000ff2600728c */ /* 0x000fe2000bf05070 */
[----:B------:R-:W-:Y:S02]  /*5860*/  HFMA2 R0, -RZ, RZ, 0, 5.9604644775390625e-08 ;  /* 0x00000001ff007431 */ /* 0x000fe400000001ff */
[----:B------:R-:W-:Y:S01]  /*5870*/  IMAD.MOV.U32 R64, RZ, RZ, 0x1 ;  /* 0x00000001ff407424 */ /* 0x000fe200078e00ff */
[----:B------:R-:W-:Y:S06]  /*5880*/  UISETP.NE.AND.EX UP0, UPT, UR39, URZ, UPT, UP0 ;  /* 0x000000ff2700728c */ /* 0x000fec000bf05300 */
[----:B------:R-:W-:Y:S05]  /*5890*/  PLOP3.LUT P3, PT, PT, PT, UP0, 0x80, 0x8 ;  /* 0x000000000008781c */ /* 0x000fea0003f6f008 */
[----:B------:R-:W1:Y:S01]  /*58a0*/  @UP0 LDCU.64 UR6, c[0x0][0x888] ;  /* 0x00011100ff0607ac */ /* 0x000e620008000a00 */
[----:B------:R-:W-:Y:S07]  /*58b0*/  @UP0 UIMAD UR4, UR36, UR44, URZ ;  /* 0x0000002c240402a4 */ /* 0x000fee000f8e02ff */
[----:B------:R-:W-:Y:S01]  /*58c0*/  @!P3 PRMT R64, R0, 0x7610, R64 ;  /* 0x000076100040b816 */ /* 0x000fe20000000040 */
[----:B-1----:R-:W-:Y:S03]  /*58d0*/  @UP0 UIMAD.WIDE UR6, UR4, 0x4, UR6 ;  /* 0x00000004040608a5 */ /* 0x002fe6000f8e0206 */
[----:B------:R-:W1:Y:S03]  /*58e0*/  @!UP0 LDCU UR4, c[0x0][0x880] ;  /* 0x00011000ff0487ac */ /* 0x000e660008000800 */
[----:B------:R-:W-:Y:S01]  /*58f0*/  IMAD.U32 R2, RZ, RZ, UR6 ;  /* 0x00000006ff027e24 */ /* 0x000fe2000f8e00ff */
[----:B------:R-:W-:Y:S05]  /*5900*/  MOV R3, UR7 ;  /* 0x0000000700037c02 */ /* 0x000fea0008000f00 */
[----:B-----5:R2:W5:Y:S02]  /*5910*/  @P3 LDG.E R35, desc[UR46][R2.64] ;  /* 0x0000002e02233981 */ /* 0x020564000c1e1900 */
[----:B-12---:R-:W-:Y:S02]  /*5920*/  @!P3 IMAD.U32 R35, RZ, RZ, UR4 ;  /* 0x00000004ff23be24 */ /* 0x006fe4000f8e00ff */
.L_x_88:
[----:B------:R-:W-:Y:S05]  /*5930*/  @!P4 BRA `(.L_x_89) ;  /* 0x000000000020c947 */ /* 0x000fea0003800000 */
[----:B------:R-:W-:Y:S04]  /*5940*/  ISETP.NE.U32.AND P3, PT, R56, RZ, PT ;  /* 0x000000ff3800720c */ /* 0x000fe80003f65070 */
[----:B------:R-:W-:Y:S11]  /*5950*/  ISETP.NE.AND.EX P3, PT, R57, RZ, PT, P3 ;  /* 0x000000ff3900720c */ /* 0x000ff60003f65330 */
[----:B------:R-:W-:Y:S02]  /*5960*/  @!UPT UIADD3 URZ, UPT, UPT, URZ, URZ, URZ ;  /* 0x000000fffffff290 */ /* 0x000fe4000fffe0ff */
[----:B------:R-:W1:Y:S01]  /*5970*/  @P3 LDC.64 R2, c[0x0][0x8a8] ;  /* 0x00022a00ff023b82 */ /* 0x000e620000000a00 */
[----:B------:R-:W-:Y:S04]  /*5980*/  @P3 IMAD R0, R58, UR36, RZ ;  /* 0x000000243a003c24 */ /* 0x000fe8000f8e02ff */
[----:B-1----:R-:W-:Y:S05]  /*5990*/  @P3 IMAD.WIDE R2, R0, 0x4, R2 ;  /* 0x0000000400023825 */ /* 0x002fea00078e0202 */
[----:B-----5:R1:W5:Y:S02]  /*59a0*/  @P3 LDG.E R33, desc[UR46][R2.64] ;  /* 0x0000002e02213981 */ /* 0x020364000c1e1900 */
[----:B-1----:R-:W2:Y:S02]  /*59b0*/  @!P3 LDC R33, c[0x0][0x8a0] ;  /* 0x00022800ff21bb82 */ /* 0x002ea40000000800 */
.L_x_89:
[----:B-----5:R-:W-:Y:S01]  /*59c0*/  FSETP.NEU.AND P3, PT, R35, RZ, PT ;  /* 0x000000ff2300720b */ /* 0x020fe20003f6d000 */
[----:B------:R-:W-:Y:S01]  /*59d0*/  IMAD.SHL.U32 R88, R68, 0x4, RZ ;  /* 0x0000000444587824 */ /* 0x000fe200078e00ff */
[----:B------:R-:W-:Y:S01]  /*59e0*/  SEL R4, RZ, 0xffffffff, P2 ;  /* 0xffffffffff047807 */ /* 0x000fe20001000000 */
[----:B------:R-:W-:Y:S01]  /*59f0*/  BSSY B1, `(.L_x_90) ;  /* 0x0000043000017945 */ /* 0x000fe20003800000 */
[----:B------:R-:W-:Y:S01]  /*5a00*/  @P1 LOP3.LUT P2, RZ, R64, 0xff, RZ, 0xc0, !PT ;  /* 0x000000ff40ff1812 */ /* 0x000fe2000784c0ff */
[----:B------:R-:W-:Y:S01]  /*5a10*/  VIADD R83, R88, UR48 ;  /* 0x0000003058537c36 */ /* 0x000fe20008000000 */
[----:B------:R-:W-:Y:S01]  /*5a20*/  @P1 SEL R0, RZ, 0xffffffff, P3 ;  /* 0xffffffffff001807 */ /* 0x000fe20001800000 */
[----:B------:R-:W-:Y:S01]  /*5a30*/  IMAD.MOV.U32 R89, RZ, RZ, 0x1 ;  /* 0x00000001ff597424 */ /* 0x000fe200078e00ff */
[----:B------:R-:W-:Y:S01]  /*5a40*/  LOP3.LUT R74, R74, 0x1, RZ, 0x3c, !PT ;  /* 0x000000014a4a7812 */ /* 0x000fe200078e3cff */
[----:B------:R-:W-:Y:S01]  /*5a50*/  IMAD.MOV.U32 R87, RZ, RZ, RZ ;  /* 0x000000ffff577224 */ /* 0x000fe200078e00ff */
[----:B------:R-:W-:Y:S02]  /*5a60*/  @P0 SEL R0, R4, R0, !P2 ;  /* 0x0000000004000207 */ /* 0x000fe40005000000 */
[----:B------:R-:W-:Y:S02]  /*5a70*/  CS2R R46, SRZ ;  /* 0x00000000002e7805 */ /* 0x000fe4000001ff00 */
[----:B------:R-:W-:Y:S02]  /*5a80*/  LEA R84, R31, UR48, 0x3 ;  /* 0x000000301f547c11 */ /* 0x000fe4000f8e18ff */
[----:B------:R-:W-:Y:S02]  /*5a90*/  CS2R R44, SRZ ;  /* 0x00000000002c7805 */ /* 0x000fe4000001ff00 */
[----:B------:R-:W-:Y:S02]  /*5aa0*/  @P1 LOP3.LUT R0, R0, 0x1, RZ, 0xc0, !PT ;  /* 0x0000000100001812 */ /* 0x000fe400078ec0ff */
[----:B------:R-:W-:Y:S02]  /*5ab0*/  CS2R R42, SRZ ;  /* 0x00000000002a7805 */ /* 0x000fe4000001ff00 */
[----:B------:R-:W-:Y:S02]  /*5ac0*/  SHF.L.U32 R2, R73, 0x1f, RZ ;  /* 0x0000001f49027819 */ /* 0x000fe400000006ff */
[----:B------:R-:W-:Y:S02]  /*5ad0*/  CS2R R40, SRZ ;  /* 0x0000000000287805 */ /* 0x000fe4000001ff00 */
[----:B------:R-:W-:Y:S02]  /*5ae0*/  ISETP.NE.U32.OR P6, PT, R0, 0x1, !P1 ;  /* 0x000000010000780c */ /* 0x000fe40004fc5470 */
[----:B------:R-:W-:Y:S02]  /*5af0*/  CS2R R50, SRZ ;  /* 0x0000000000327805 */ /* 0x000fe4000001ff00 */
[----:B------:R-:W-:Y:S02]  /*5b00*/  PLOP3.LUT P2, PT, PT, PT, UP1, 0x80, 0x8 ;  /* 0x000000000008781c */ /* 0x000fe40003f4f018 */
[----:B------:R-:W-:Y:S02]  /*5b10*/  CS2R R48, SRZ ;  /* 0x0000000000307805 */ /* 0x000fe4000001ff00 */
[----:B------:R-:W-:Y:S02]  /*5b20*/  LEA.HI R34, R31, R31, RZ, 0x1 ;  /* 0x0000001f1f227211 */ /* 0x000fe400078f08ff */
[----:B------:R-:W-:Y:S02]  /*5b30*/  CS2R R54, SRZ ;  /* 0x0000000000367805 */ /* 0x000fe4000001ff00 */
[----:B------:R-:W-:Y:S02]  /*5b40*/  LOP3.LUT P4, R79, R64, 0xff, RZ, 0xc0, !PT ;  /* 0x000000ff404f7812 */ /* 0x000fe4000788c0ff */
[----:B------:R-:W-:Y:S02]  /*5b50*/  CS2R R52, SRZ ;  /* 0x0000000000347805 */ /* 0x000fe4000001ff00 */
[----:B------:R-:W-:Y:S01]  /*5b60*/  SEL R3, RZ, 0xffffffff, P3 ;  /* 0xffffffffff037807 */ /* 0x000fe20001800000 */
[----:B------:R-:W-:Y:S01]  /*5b70*/  VIADD R85, R83, 0x400 ;  /* 0x0000040053557836 */ /* 0x000fe20000000000 */
[----:B------:R-:W-:Y:S01]  /*5b80*/  P2R R81, PR, RZ, 0x40 ;  /* 0x00000040ff517803 */ /* 0x000fe20000000000 */
[----:B------:R-:W-:Y:S01]  /*5b90*/  IMAD.IADD R82, R75, 0x1, R83 ;  /* 0x000000014b527824 */ /* 0x000fe200078e0253 */
[----:B------:R-:W-:Y:S02]  /*5ba0*/  @P6 SHF.L.U32 R0, R74, 0x1f, RZ ;  /* 0x0000001f4a006819 */ /* 0x000fe400000006ff */
[----:B------:R-:W-:Y:S02]  /*5bb0*/  @P2 SEL R3, R4, R3, !P4 ;  /* 0x0000000304032207 */ /* 0x000fe40006000000 */
[----:B------:R1:W3:Y:S02]  /*5bc0*/  @P6 SYNCS.PHASECHK.TRANS64.TRYWAIT P1, [UR48+0x40], R0 ;  /* 0x00004000ff0065a7 */ /* 0x0002e40008021130 */
[----:B------:R-:W-:Y:S04]  /*5bd0*/  LOP3.LUT R3, R3, 0x1, RZ, 0xc0, !PT ;  /* 0x0000000103037812 */ /* 0x000fe800078ec0ff */
[----:B------:R-:W-:Y:S04]  /*5be0*/  ISETP.NE.U32.AND P5, PT, R3, 0x1, PT ;  /* 0x000000010300780c */ /* 0x000fe80003fa5070 */
[----:B------:R-:W-:Y:S01]  /*5bf0*/  P2R R90, PR, RZ, 0x20 ;  /* 0x00000020ff5a7803 */ /* 0x000fe20000000000 */
[----:B------:R4:W2:Y:S01]  /*5c00*/  SYNCS.PHASECHK.TRANS64.TRYWAIT P0, [R84+URZ+0xb0], R2 ;  /* 0x0000b002540075a7 */ /* 0x0008a200080011ff */
[C---:B-1----:R-:W-:Y:S01]  /*5c10*/  IMAD.SHL.U32 R0, R34.reuse, 0x40, RZ ;  /* 0x0000004022007824 */ /* 0x042fe200078e00ff */
[----:B------:R-:W-:Y:S04]  /*5c20*/  LOP3.LUT R34, R34, 0xffe, RZ, 0xc0, !PT ;  /* 0x00000ffe22227812 */ /* 0x000fe800078ec0ff */
[----:B------:R-:W-:Y:S01]  /*5c30*/  LOP3.LUT R0, R0, 0xffffff80, RZ, 0xc0, !PT ;  /* 0xffffff8000007812 */ /* 0x000fe200078ec0ff */
[----:B------:R-:W-:Y:S04]  /*5c40*/  IMAD.IADD R34, R31, 0x1, -R34 ;  /* 0x000000011f227824 */ /* 0x000fe800078e0a22 */
[----:B------:R-:W-:Y:S04]  /*5c50*/  IMAD.IADD R0, R32, 0x1, R0 ;  /* 0x0000000120007824 */ /* 0x000fe800078e0200 */
[----:B------:R-:W-:Y:S01]  /*5c60*/  IMAD R34, R34, 0x100000, R0 ;  /* 0x0010000022227824 */ /* 0x000fe200078e0200 */
[----:B---3--:R-:W-:Y:S01]  /*5c70*/  @P6 SEL R89, RZ, 0x1, !P1 ;  /* 0x00000001ff596807 */ /* 0x008fe20004800000 */
[----:B----4-:R-:W-:Y:S06]  /*5c80*/  @!P6 BRA `(.L_x_91) ;  /* 0x000000000064e947 */ /* 0x010fec0003800000 */
[----:B------:R-:W-:Y:S01]  /*5c90*/  @P5 IMAD R5, R76, 0x4, R85 ;  /* 0x000000044c055824 */ /* 0x000fe200078e0255 */
[----:B------:R-:W-:Y:S01]  /*5ca0*/  ISETP.NE.AND P1, PT, R89, RZ, PT ;  /* 0x000000ff5900720c */ /* 0x000fe20003f25270 */
[----:B------:R-:W-:Y:S01]  /*5cb0*/  IMAD.MOV.U32 R46, RZ, RZ, RZ ;  /* 0x000000ffff2e7224 */ /* 0x000fe200078e00ff */
[----:B------:R-:W-:Y:S01]  /*5cc0*/  BSSY B0, `(.L_x_92) ;  /* 0x000000d000007945 */ /* 0x000fe20003800000 */
[----:B------:R-:W-:Y:S01]  /*5cd0*/  @P5 IMAD.IADD R4, R75, 0x1, R5 ;  /* 0x000000014b045824 */ /* 0x000fe200078e0205 */
[----:B------:R-:W-:Y:S02]  /*5ce0*/  CS2R R42, SRZ ;  /* 0x00000000002a7805 */ /* 0x000fe4000001ff00 */
[----:B------:R-:W-:Y:S02]  /*5cf0*/  CS2R R40, SRZ ;  /* 0x0000000000287805 */ /* 0x000fe4000001ff00 */
[----:B------:R-:W-:Y:S02]  /*5d00*/  CS2R R44, SRZ ;  /* 0x00000000002c7805 */ /* 0x000fe4000001ff00 */
[----:B------:R-:W-:Y:S02]  /*5d10*/  CS2R R54, SRZ ;  /* 0x0000000000367805 */ /* 0x000fe4000001ff00 */
[----:B------:R-:W-:Y:S02]  /*5d20*/  CS2R R52, SRZ ;  /* 0x0000000000347805 */ /* 0x000fe4000001ff00 */
[----:B------:R-:W-:Y:S02]  /*5d30*/  CS2R R50, SRZ ;  /* 0x0000000000327805 */ /* 0x000fe4000001ff00 */
[----:B------:R-:W-:Y:S01]  /*5d40*/  CS2R R48, SRZ ;  /* 0x0000000000307805 */ /* 0x000fe2000001ff00 */
[----:B------:R-:W-:Y:S06]  /*5d50*/  @P1 BRA `(.L_x_93) ;  /* 0x00000000000c1947 */ /* 0x000fec0003800000 */
[----:B------:R-:W-:Y:S04]  /*5d60*/  SHF.L.U32 R3, R74, 0x1f, RZ ;  /* 0x0000001f4a037819 */ /* 0x000fe800000006ff */
[----:B------:R-:W1:Y:S02]  /*5d70*/  SYNCS.PHASECHK.TRANS64.TRYWAIT P1, [UR48+0x40], R3 ;  /* 0x00004003ff0075a7 */ /* 0x000e640008021130 */
[----:B-1----:R-:W-:Y:S05]  /*5d80*/  @!P1 BRA `(.L_x_94) ;  /* 0x0000003000809947 */ /* 0x002fea0003800000 */
.L_x_93:
[----:B------:R-:W-:Y:S05]  /*5d90*/  BSYNC B0 ;  /* 0x0000000000007941 */ /* 0x000fea0003800000 */
.L_x_92:
[----:B------:R-:W-:Y:S01]  /*5da0*/  ISETP.NE.AND P1, PT, R90, RZ, PT ;  /* 0x000000ff5a00720c */ /* 0x000fe20003f25270 */
[----:B------:R-:W-:Y:S11]  /*5db0*/  HFMA2 R87, -RZ, RZ, 0, 5.9604644775390625e-08 ;  /* 0x00000001ff577431 */ /* 0x000ff600000001ff */
[----:B------:R-:W-:Y:S01]  /*5dc0*/  @!UPT UIADD3 URZ, UPT, UPT, URZ, URZ, URZ ;  /* 0x000000fffffff290 */ /* 0x000fe2000fffe0ff */
[----:B------:R-:W-:Y:S05]  /*5dd0*/  @P1 WARPSYNC.ALL ;  /* 0x0000000000001948 */ /* 0x000fea0003800000 */
[----:B------:R3:W4:Y:S04]  /*5de0*/  @P1 LDSM.16.M88.4 R40, [R5] ;  /* 0x000000000528183b */ /* 0x0007280000000200 */
[----:B------:R3:W1:Y:S04]  /*5df0*/  @P1 LDSM.16.M88.4 R44, [R4] ;  /* 0x00000000042c183b */ /* 0x0006680000000200 */
[----:B------:R3:W1:Y:S04]  /*5e00*/  @P1 LDSM.16.M88.4 R52, [R88+UR48+0x400] ;  /* 0x000400305834183b */ /* 0x0006680008000200 */
[----:B------:R3:W1:Y:S02]  /*5e10*/  @P1 LDSM.16.M88.4 R48, [R82+0x400] ;  /* 0x000400005230183b */ /* 0x0006640000000200 */
.L_x_91:
[----:B------:R-:W-:Y:S05]  /*5e20*/  BSYNC B1 ;  /* 0x0000000000017941 */ /* 0x000fea0003800000 */
.L_x_90:
[----:B-1----:R-:W-:Y:S04]  /*5e30*/  SHF.R.U32.HI R0, RZ, 0x15, R34 ;  /* 0x00000015ff007819 */ /* 0x002fe80000011622 */
[----:B------:R-:W-:Y:S01]  /*5e40*/  LOP3.LUT P1, RZ, R0, 0x3, R69, 0x48, !PT ;  /* 0x0000000300ff7812 */ /* 0x000fe20007824845 */
[----:B------:R-:W-:Y:S01]  /*5e50*/  @!UPT UIADD3 URZ, UPT, UPT, URZ, URZ, URZ ;  /* 0x000000fffffff290 */ /* 0x000fe2000fffe0ff */
[----:B--2---:R-:W-:Y:S11]  /*5e60*/  @P0 BRA `(.L_x_95) ;  /* 0x0000000000080947 */ /* 0x004ff60003800000 */
[----:B------:R-:W1:Y:S02]  /*5e70*/  SYNCS.PHASECHK.TRANS64.TRYWAIT P0, [R84+URZ+0xb0], R2 ;  /* 0x0000b002540075a7 */ /* 0x000e6400080011ff */
[----:B-1----:R-:W-:Y:S05]  /*5e80*/  @!P0 BRA `(.L_x_96) ;  /* 0x0000003000588947 */ /* 0x002fea0003800000 */
.L_x_95:
[----:B------:R-:W-:Y:S05]  /*5e90*/  @!P1 BRA `(.L_x_97) ;  /* 0x0000000000409947 */ /* 0x000fea0003800000 */
[----:B------:R-:W3:Y:S01]  /*5ea0*/  LDCU.64 UR8, c[0x4][0x70] ;  /* 0x01000e00ff0877ac */ /* 0x000ee20008000a00 */
[----:B------:R-:W-:Y:S01]  /*5eb0*/  MOV R3, 0x0 ;  /* 0x0000000000037802 */ /* 0x000fe20000000f00 */
[----:B------:R-:W-:Y:S02]  /*5ec0*/  HFMA2 R12, -RZ, RZ, 0, 5.9604644775390625e-08 ;  /* 0x00000001ff0c7431 */ /* 0x000fe400000001ff */
[----:B------:R-:W-:Y:S02]  /*5ed0*/  IMAD.MOV.U32 R8, RZ, RZ, 0x192 ;  /* 0x00000192ff087424 */ /* 0x000fe400078e00ff */
[----:B------:R-:W-:Y:S01]  /*5ee0*/  IMAD.MOV.U32 R13, RZ, RZ, RZ ;  /* 0x000000ffff0d7224 */ /* 0x000fe200078e00ff */
[----:B------:R-:W2:Y:S01]  /*5ef0*/  LDCU.64 UR6, c[0x4][0x78] ;  /* 0x01000f00ff0677ac */ /* 0x000ea20008000a00 */
[----:B-1----:R-:W1:Y:S01]  /*5f00*/  LDC.64 R2, c[0x4][R3] ;  /* 0x0100000003027b82 */ /* 0x002e620000000a00 */
[----:B------:R-:W5:Y:S01]  /*5f10*/  LDCU.64 UR4, c[0x4][0x10] ;  /* 0x01000200ff0477ac */ /* 0x000f620008000a00 */
[----:B---3--:R-:W-:Y:S01]  /*5f20*/  MOV R5, UR9 ;  /* 0x0000000900057c02 */ /* 0x008fe20008000f00 */
[----:B------:R-:W-:Y:S01]  /*5f30*/  IMAD.U32 R4, RZ, RZ, UR8 ;  /* 0x00000008ff047e24 */ /* 0x000fe2000f8e00ff */
[----:B--2---:R-:W-:Y:S01]  /*5f40*/  MOV R7, UR7 ;  /* 0x0000000700077c02 */ /* 0x004fe20008000f00 */
[----:B------:R-:W-:Y:S01]  /*5f50*/  IMAD.U32 R6, RZ, RZ, UR6 ;  /* 0x00000006ff067e24 */ /* 0x000fe2000f8e00ff */
[----:B-----5:R-:W-:Y:S01]  /*5f60*/  MOV R11, UR5 ;  /* 0x00000005000b7c02 */ /* 0x020fe20008000f00 */
[----:B------:R-:W-:Y:S02]  /*5f70*/  IMAD.U32 R10, RZ, RZ, UR4 ;  /* 0x00000004ff0a7e24 */ /* 0x000fe4000f8e00ff */
[----:B------:R-:W-:Y:S07]  /*5f80*/  LEPC R20, `(.L_x_97) ;  /* 0x000000001014794e */ /* 0x000fee0000000000 */
[----:B-1--4-:R-:W-:Y:S05]  /*5f90*/  CALL.ABS.NOINC R2 ;  /* 0x0000000002007343 */ /* 0x012fea0003c00000 */
.L_x_97:
[----:B------:R-:W-:Y:S01]  /*5fa0*/  LOP3.LUT R20, R52, 0xffffe000, RZ, 0xc0, !PT ;  /* 0xffffe00034147812 */ /* 0x000fe200078ec0ff */
[----:B------:R-:W-:Y:S05]  /*5fb0*/  WARPSYNC.ALL ;  /* 0x0000000000007948 */ /* 0x000fea0003800000 */
[----:B------:R-:W-:Y:S01]  /*5fc0*/  R2UR UR4, R34 ;  /* 0x00000000220472ca */ /* 0x000fe200000e0000 */
[----:B------:R-:W-:Y:S01]  /*5fd0*/  IMAD.SHL.U32 R91, R76, 0x4, RZ ;  /* 0x000000044c5b7824 */ /* 0x000fe200078e00ff */
[----:B------:R-:W-:Y:S01]  /*5fe0*/  LOP3.LUT R21, R53, 0xffffe000, RZ, 0xc0, !PT ;  /* 0xffffe00035157812 */ /* 0x000fe200078ec0ff */
[----:B------:R-:W-:Y:S01]  /*5ff0*/  BSSY.RECONVERGENT B0, `(.L_x_98) ;  /* 0x0000059000007945 */ /* 0x000fe20003800200 */
[----:B------:R-:W-:Y:S02]  /*6000*/  ISETP.NE.AND P0, PT, R77, RZ, PT ;  /* 0x000000ff4d00720c */ /* 0x000fe40003f05270 */
[----:B------:R-:W-:Y:S05]  /*6010*/  IADD3 R85, PT, PT, R85, R91, RZ ;  /* 0x0000005b55557210 */ /* 0x000fea0007ffe0ff */
[----:B------:R-:W-:Y:S02]  /*6020*/  IMAD.IADD R86, R75, 0x1, R85 ;  /* 0x000000014b567824 */ /* 0x000fe400078e0255 */
[----:B---3--:R-:W2:Y:S02]  /*6030*/  LDTM.16dp128bit.x8 R4, tmem[UR4] ;  /* 0x00000004000479ee */ /* 0x008ea40008180000 */
[C---:B--2---:R-:W-:Y:S01]  /*6040*/  FMUL R0, R33.reuse, R4 ;  /* 0x0000000421007220 */ /* 0x044fe20000400000 */
[C---:B-1----:R-:W-:Y:S01]  /*6050*/  FMUL R2, R33.reuse, R5 ;  /* 0x0000000521027220 */ /* 0x042fe20000400000 */
[C---:B------:R-:W-:Y:S01]  /*6060*/  FMUL R3, R33.reuse, R6 ;  /* 0x0000000621037220 */ /* 0x040fe20000400000 */
[----:B------:R-:W-:Y:S01]  /*6070*/  FMUL R4, R33, R8 ;  /* 0x0000000821047220 */ /* 0x000fe20000400000 */
[C---:B------:R-:W-:Y:S01]  /*6080*/  FFMA R36, R35.reuse, R20, R0 ;  /* 0x0000001423247223 */ /* 0x040fe20000000000 */
[----:B------:R-:W-:Y:S01]  /*6090*/  LOP3.LUT R0, R54, 0xffffe000, RZ, 0xc0, !PT ;  /* 0xffffe00036007812 */ /* 0x000fe200078ec0ff */
[----:B------:R-:W-:Y:S01]  /*60a0*/  FFMA R37, R35, R21, R2 ;  /* 0x0000001523257223 */ /* 0x000fe20000000002 */
[----:B------:R-:W-:Y:S01]  /*60b0*/  LOP3.LUT R2, R55, 0xffffe000, RZ, 0xc0, !PT ;  /* 0xffffe00037027812 */ /* 0x000fe200078ec0ff */
[C---:B------:R-:W-:Y:S01]  /*60c0*/  FMUL R5, R33.reuse, R9 ;  /* 0x0000000921057220 */ /* 0x040fe20000400000 */
[----:B------:R-:W-:Y:S01]  /*60d0*/  F2FP.TF32.F32.PACK_B R36, R36 ;  /* 0x00000024ff24723e */ /* 0x000fe200024050ff */
[C---:B------:R-:W-:Y:S01]  /*60e0*/  FMUL R8, R33.reuse, R12 ;  /* 0x0000000c21087220 */ /* 0x040fe20000400000 */
[----:B------:R-:W-:Y:S01]  /*60f0*/  F2FP.TF32.F32.PACK_B R37, R37 ;  /* 0x00000025ff25723e */ /* 0x000fe200024050ff */
[C---:B------:R-:W-:Y:S01]  /*6100*/  FMUL R9, R33.reuse, R13 ;  /* 0x0000000d21097220 */ /* 0x040fe20000400000 */
[C---:B------:R-:W-:Y:S01]  /*6110*/  FMUL R12, R33.reuse, R16 ;  /* 0x00000010210c7220 */ /* 0x040fe20000400000 */
[----:B------:R-:W-:Y:S01]  /*6120*/  LOP3.LUT R16, R48, 0xffffe000, RZ, 0xc0, !PT ;  /* 0xffffe00030107812 */ /* 0x000fe200078ec0ff */
[C---:B------:R-:W-:Y:S01]  /*6130*/  FMUL R7, R33.reuse, R7 ;  /* 0x0000000721077220 */ /* 0x040fe20000400000 */
[----:B------:R-:W-:Y:S01]  /*6140*/  FMUL R13, R33, R17 ;  /* 0x00000011210d7220 */ /* 0x000fe20000400000 */
[----:B------:R-:W-:Y:S01]  /*6150*/  LOP3.LUT R17, R49, 0xffffe000, RZ, 0xc0, !PT ;  /* 0xffffe00031117812 */ /* 0x000fe200078ec0ff */
[----:B------:R-:W-:Y:S01]  /*6160*/  FFMA R38, R35, R0, R3 ;  /* 0x0000000023267223 */ /* 0x000fe20000000003 */
[----:B------:R-:W-:Y:S01]  /*6170*/  LOP3.LUT R0, R50, 0xffffe000, RZ, 0xc0, !PT ;  /* 0xffffe00032007812 */ /* 0x000fe200078ec0ff */
[----:B------:R-:W-:Y:S01]  /*6180*/  FMUL R6, R33, R10 ;  /* 0x0000000a21067220 */ /* 0x000fe20000400000 */
[----:B----4-:R-:W-:Y:S01]  /*6190*/  LOP3.LUT R3, R41, 0xffffe000, RZ, 0xc0, !PT ;  /* 0xffffe00029037812 */ /* 0x010fe200078ec0ff */
[----:B------:R-:W-:Y:S01]  /*61a0*/  FFMA R39, R35, R2, R7 ;  /* 0x0000000223277223 */ /* 0x000fe20000000007 */
[----:B------:R-:W-:Y:S01]  /*61b0*/  LOP3.LUT R2, R51, 0xffffe000, RZ, 0xc0, !PT ;  /* 0xffffe00033027812 */ /* 0x000fe200078ec0ff */
[C---:B------:R-:W-:Y:S01]  /*61c0*/  FFMA R4, R35.reuse, R16, R4 ;  /* 0x0000001023047223 */ /* 0x040fe20000000004 */
[----:B------:R-:W-:Y:S01]  /*61d0*/  LOP3.LUT R16, R42, 0xffffe000, RZ, 0xc0, !PT ;  /* 0xffffe0002a107812 */ /* 0x000fe200078ec0ff */
[C---:B------:R-:W-:Y:S01]  /*61e0*/  FFMA R5, R35.reuse, R17, R5 ;  /* 0x0000001123057223 */ /* 0x040fe20000000005 */
[----:B------:R-:W-:Y:S01]  /*61f0*/  F2FP.TF32.F32.PACK_B R38, R38 ;  /* 0x00000026ff26723e */ /* 0x000fe200024050ff */
[----:B------:R-:W-:Y:S01]  /*6200*/  FFMA R6, R35, R0, R6 ;  /* 0x0000000023067223 */ /* 0x000fe20000000006 */
[----:B------:R-:W-:Y:S01]  /*6210*/  LOP3.LUT R0, R40, 0xffffe000, RZ, 0xc0, !PT ;  /* 0xffffe00028007812 */ /* 0x000fe200078ec0ff */
[C---:B------:R-:W-:Y:S01]  /*6220*/  FMUL R11, R33.reuse, R11 ;  /* 0x0000000b210b7220 */ /* 0x040fe20000400000 */
[----:B------:R-:W-:Y:S01]  /*6230*/  F2FP.TF32.F32.PACK_B R39, R39 ;  /* 0x00000027ff27723e */ /* 0x000fe200024050ff */
[----:B------:R-:W-:Y:S01]  /*6240*/  FMUL R10, R33, R14 ;  /* 0x0000000e210a7220 */ /* 0x000fe20000400000 */
[----:B------:R-:W-:Y:S01]  /*6250*/  F2FP.TF32.F32.PACK_B R4, R4 ;  /* 0x00000004ff04723e */ /* 0x000fe200024050ff */
[----:B------:R-:W-:Y:S01]  /*6260*/  FFMA R7, R35, R2, R11 ;  /* 0x0000000223077223 */ /* 0x000fe2000000000b */
[----:B------:R-:W-:Y:S01]  /*6270*/  LOP3.LUT R2, R43, 0xffffe000, RZ, 0xc0, !PT ;  /* 0xffffe0002b027812 */ /* 0x000fe200078ec0ff */
[----:B------:R-:W-:Y:S01]  /*6280*/  FFMA R8, R35, R0, R8 ;  /* 0x0000000023087223 */ /* 0x000fe20000000008 */
[----:B------:R-:W-:Y:S01]  /*6290*/  LOP3.LUT R0, R44, 0xffffe000, RZ, 0xc0, !PT ;  /* 0xffffe0002c007812 */ /* 0x000fe200078ec0ff */
[----:B------:R1:W-:Y:S01]  /*62a0*/  STSM.16.M88.4 [R83+0x400], R36 ;  /* 0x0004002453007844 */ /* 0x0003e20000000200 */
[----:B------:R-:W-:Y:S01]  /*62b0*/  F2FP.TF32.F32.PACK_B R5, R5 ;  /* 0x00000005ff05723e */ /* 0x000fe200024050ff */
[----:B------:R-:W-:Y:S01]  /*62c0*/  FMUL R15, R33, R15 ;  /* 0x0000000f210f7220 */ /* 0x000fe20000400000 */
[----:B------:R-:W-:Y:S01]  /*62d0*/  F2FP.TF32.F32.PACK_B R6, R6 ;  /* 0x00000006ff06723e */ /* 0x000fe200024050ff */
[C---:B------:R-:W-:Y:S01]  /*62e0*/  FFMA R9, R35.reuse, R3, R9 ;  /* 0x0000000323097223 */ /* 0x040fe20000000009 */
[C---:B------:R-:W-:Y:S01]  /*62f0*/  FFMA R10, R35.reuse, R16, R10 ;  /* 0x00000010230a7223 */ /* 0x040fe2000000000a */
[----:B------:R-:W-:Y:S01]  /*6300*/  FFMA R11, R35, R2, R15 ;  /* 0x00000002230b7223 */ /* 0x000fe2000000000f */
[----:B------:R-:W-:Y:S01]  /*6310*/  LOP3.LUT R2, R45, 0xffffe000, RZ, 0xc0, !PT ;  /* 0xffffe0002d027812 */ /* 0x000fe200078ec0ff */
[----:B------:R-:W-:Y:S01]  /*6320*/  FFMA R12, R35, R0, R12 ;  /* 0x00000000230c7223 */ /* 0x000fe2000000000c */
[----:B------:R-:W-:Y:S01]  /*6330*/  LOP3.LUT R3, R46, 0xffffe000, RZ, 0xc0, !PT ;  /* 0xffffe0002e037812 */ /* 0x000fe200078ec0ff */
[----:B------:R-:W-:Y:S01]  /*6340*/  FMUL R14, R33, R18 ;  /* 0x00000012210e7220 */ /* 0x000fe20000400000 */
[----:B------:R-:W-:Y:S01]  /*6350*/  LOP3.LUT R0, R47, 0xffffe000, RZ, 0xc0, !PT ;  /* 0xffffe0002f007812 */ /* 0x000fe200078ec0ff */
[----:B------:R-:W-:Y:S01]  /*6360*/  FMUL R19, R33, R19 ;  /* 0x0000001321137220 */ /* 0x000fe20000400000 */
[----:B------:R-:W-:Y:S01]  /*6370*/  F2FP.TF32.F32.PACK_B R7, R7 ;  /* 0x00000007ff07723e */ /* 0x000fe200024050ff */
[C---:B------:R-:W-:Y:S01]  /*6380*/  FFMA R13, R35.reuse, R2, R13 ;  /* 0x00000002230d7223 */ /* 0x040fe2000000000d */
[C---:B------:R-:W-:Y:S01]  /*6390*/  FFMA R14, R35.reuse, R3, R14 ;  /* 0x00000003230e7223 */ /* 0x040fe2000000000e */
[----:B------:R-:W-:Y:S01]  /*63a0*/  FFMA R15, R35, R0, R19 ;  /* 0x00000000230f7223 */ /* 0x000fe20000000013 */
[----:B------:R-:W-:Y:S01]  /*63b0*/  F2FP.TF32.F32.PACK_B R8, R8 ;  /* 0x00000008ff08723e */ /* 0x000fe200024050ff */
[----:B------:R1:W-:Y:S01]  /*63c0*/  STSM.16.M88.4 [R82+0x400], R4 ;  /* 0x0004000452007844 */ /* 0x0003e20000000200 */
[----:B------:R-:W-:Y:S02]  /*63d0*/  F2FP.TF32.F32.PACK_B R9, R9 ;  /* 0x00000009ff09723e */ /* 0x000fe400024050ff */
[----:B------:R-:W-:Y:S02]  /*63e0*/  F2FP.TF32.F32.PACK_B R10, R10 ;  /* 0x0000000aff0a723e */ /* 0x000fe400024050ff */
[----:B------:R-:W-:Y:S02]  /*63f0*/  F2FP.TF32.F32.PACK_B R11, R11 ;  /* 0x0000000bff0b723e */ /* 0x000fe400024050ff */
[----:B------:R-:W-:Y:S02]  /*6400*/  F2FP.TF32.F32.PACK_B R12, R12 ;  /* 0x0000000cff0c723e */ /* 0x000fe400024050ff */
[----:B------:R-:W-:Y:S01]  /*6410*/  F2FP.TF32.F32.PACK_B R13, R13 ;  /* 0x0000000dff0d723e */ /* 0x000fe200024050ff */
[----:B------:R1:W-:Y:S01]  /*6420*/  STSM.16.M88.4 [R85], R8 ;  /* 0x0000000855007844 */ /* 0x0003e20000000200 */
[----:B------:R-:W-:Y:S02]  /*6430*/  F2FP.TF32.F32.PACK_B R14, R14 ;  /* 0x0000000eff0e723e */ /* 0x000fe400024050ff */
[----:B------:R-:W-:Y:S05]  /*6440*/  F2FP.TF32.F32.PACK_B R15, R15 ;  /* 0x0000000fff0f723e */ /* 0x000fea00024050ff */
[----:B------:R1:W-:Y:S01]  /*6450*/  STSM.16.M88.4 [R86], R12 ;  /* 0x0000000c56007844 */ /* 0x0003e20000000200 */
[----:B------:R-:W-:Y:S01]  /*6460*/  @!PT LDS RZ, [RZ] ;  /* 0x00000000fffff984 */ /* 0x000fe20000000800 */
[----:B------:R-:W-:Y:S01]  /*6470*/  @!PT LDS RZ, [RZ] ;  /* 0x00000000fffff984 */ /* 0x000fe20000000800 */
[----:B------:R-:W-:Y:S01]  /*6480*/  @!PT LDS RZ, [RZ] ;  /* 0x00000000fffff984 */ /* 0x000fe20000000800 */
[----:B------:R-:W-:Y:S01]  /*6490*/  @!PT LDS RZ, [RZ] ;  /* 0x00000000fffff984 */ /* 0x000fe20000000800 */
[----:B------:R2:W-:Y:S07]  /*64a0*/  MEMBAR.ALL.CTA ;  /* 0x0000000000007992 */ /* 0x0005ee0000008000 */
[----:B--2---:R-:W2:Y:S02]  /*64b0*/  FENCE.VIEW.ASYNC.S ;  /* 0x00000000000073c6 */ /* 0x004ea40000000000 */
[----:B--2---:R-:W-:Y:S06]  /*64c0*/  BAR.SYNC.DEFER_BLOCKING 0x1, 0x80 ;  /* 0x0042000000007b1d */ /* 0x004fec0000010000 */
[----:B------:R-:W-:Y:S05]  /*64d0*/  @P0 BRA `(.L_x_99) ;  /* 0x0000000000280947 */ /* 0x000fea0003800000 */
[----:B------:R-:W-:Y:S02]  /*64e0*/  UIADD3 UR4, UPT, UPT, UR48, 0x400, URZ ;  /* 0x0000040030047890 */ /* 0x000fe4000fffe0ff */
[----:B------:R-:W-:Y:S01]  /*64f0*/  UIADD3 UR6, UP0, UPT, UR52, 0x680, URZ ;  /* 0x0000068034067890 */ /* 0x000fe2000ff1e0ff */
[----:B------:R-:W-:Y:S03]  /*6500*/  UMOV UR43, UR36 ;  /* 0x00000024002b7c82 */ /* 0x000fe60008000000 */
[----:B------:R-:W-:Y:S01]  /*6510*/  MOV R70, UR4 ;  /* 0x0000000400467c02 */ /* 0x000fe20008000f00 */
[----:B------:R-:W-:Y:S03]  /*6520*/  UIADD3.X UR7, UPT, UPT, URZ, UR53, URZ, UP0, !UPT ;  /* 0x00000035ff077290 */ /* 0x000fe600087fe4ff */
[----:B------:R-:W-:Y:S11]  /*6530*/  R2UR UR40, R70 ;  /* 0x00000000462872ca */ /* 0x000ff600000e0000 */
[----:B------:R-:W-:Y:S02]  /*6540*/  @!UPT UIADD3 URZ, UPT, UPT, URZ, URZ, URZ ;  /* 0x000000fffffff290 */ /* 0x000fe4000fffe0ff */
[----:B------:R2:W-:Y:S01]  /*6550*/  UTMASTG.3D [UR40], [UR6] ;  /* 0x00000028060073b5 */ /* 0x0005e20008010000 */
[----:B------:R0:W-:Y:S01]  /*6560*/  UTMACMDFLUSH ;  /* 0x00000000000079b7 */ /* 0x0001e20000000000 */
[----:B--2---:R-:W-:Y:S04]  /*6570*/  DEPBAR.LE SB0, 0x1 ;  /* 0x000080400000791a */ /* 0x004fe80000000000 */
.L_x_99:
[----:B------:R-:W-:Y:S05]  /*6580*/  BSYNC.RECONVERGENT B0 ;  /* 0x0000000000007941 */ /* 0x000fea0003800200 */
.L_x_98:
[----:B------:R-:W-:Y:S01]  /*6590*/  BAR.SYNC.DEFER_BLOCKING 0x1, 0x80 ;  /* 0x0042000000007b1d */ /* 0x000fe20000010000 */
[----:B------:R-:W-:Y:S01]  /*65a0*/  ISETP.NE.AND P1, PT, R81, RZ, PT ;  /* 0x000000ff5100720c */ /* 0x000fe20003f25270 */
[----:B------:R-:W-:Y:S01]  /*65b0*/  UISETP.NE.AND UP0, UPT, UR49, URZ, UPT ;  /* 0x000000ff3100728c */ /* 0x000fe2000bf05270 */
[----:B------:R-:W-:Y:S11]  /*65c0*/  LEA R2, R87, UR48, 0x3 ;  /* 0x0000003057027c11 */ /* 0x000ff6000f8e18ff */
[----:B------:R-:W-:Y:S01]  /*65d0*/  @P1 SHF.L.U32 R3, R74, 0x1f, RZ ;  /* 0x0000001f4a031819 */ /* 0x000fe200000006ff */
[----:B------:R-:W-:Y:S06]  /*65e0*/  BRA.U !UP0, `(.L_x_100) ;  /* 0x0000000108247547 */ /* 0x000fec000b800000 */
[----:B-1----:R-:W-:Y:S01]  /*65f0*/  IMAD.U32 R4, RZ, RZ, UR51 ;  /* 0x00000033ff047e24 */ /* 0x002fe2000f8e00ff */
[----:B------:R-:W-:Y:S01]  /*6600*/  MOV R0, UR37 ;  /* 0x0000002500007c02 */ /* 0x000fe20008000f00 */
[----:B------:R-:W-:Y:S03]  /*6610*/  UIADD3 UR51, UPT, UPT, UR51, 0x1, URZ ;  /* 0x0000000133337890 */ /* 0x000fe6000fffe0ff */
[----:B------:R-:W-:Y:S01]  /*6620*/  @P1 LEA R4, R4, UR48, 0x3 ;  /* 0x0000003004041c11 */ /* 0x000fe2000f8e18ff */
[----:B------:R-:W-:Y:S04]  /*6630*/  UISETP.NE.AND UP0, UPT, UR51, 0x4, UPT ;  /* 0x000000043300788c */ /* 0x000fe8000bf05270 */
[----:B------:R-:W-:Y:S01]  /*6640*/  @P1 VIADD R4, R4, 0x60 ;  /* 0x0000006004041836 */ /* 0x000fe20000000000 */
[----:B------:R-:W-:Y:S04]  /*6650*/  USEL UR51, UR51, URZ, UP0 ;  /* 0x000000ff33337287 */ /* 0x000fe80008000000 */
[----:B------:R-:W-:Y:S04]  /*6660*/  @P1 PRMT R0, R0, 0x654, R4 ;  /* 0x0000065400001816 */ /* 0x000fe80000000004 */
[----:B------:R2:W-:Y:S04]  /*6670*/  @P1 SYNCS.ARRIVE.TRANS64.RED.A1T0 RZ, [R0+URZ], RZ ;  /* 0x000000ff00ff19a7 */ /* 0x0005e800081004ff */
.L_x_100:
[----:B------:R-:W3:Y:S01]  /*6680*/  @P1 SYNCS.PHASECHK.TRANS64.TRYWAIT P0, [R2+URZ+0x40], R3 ;  /* 0x00004003020015a7 */ /* 0x000ee200080011ff */
[----:B------:R-:W-:Y:S01]  /*6690*/  BSSY B1, `(.L_x_101) ;  /* 0x0000017000017945 */ /* 0x000fe20003800000 */
[----:B---3--:R-:W-:Y:S03]  /*66a0*/  @P1 SEL R89, RZ, 0x1, !P0 ;  /* 0x00000001ff591807 */ /* 0x008fe60004000000 */
[----:B------:R-:W-:Y:S05]  /*66b0*/  @!P1 BRA `(.L_x_102) ;  /* 0x0000000000509947 */ /* 0x000fea0003800000 */
[----:B------:R-:W-:Y:S01]  /*66c0*/  ISETP.NE.AND P1, PT, R90, RZ, PT ;  /* 0x000000ff5a00720c */ /* 0x000fe20003f25270 */
[----:B------:R-:W-:Y:S01]  /*66d0*/  BSSY B0, `(.L_x_103) ;  /* 0x000000a000007945 */ /* 0x000fe20003800000 */
[----:B------:R-:W-:Y:S11]  /*66e0*/  ISETP.NE.AND P0, PT, R89, RZ, PT ;  /* 0x000000ff5900720c */ /* 0x000ff60003f05270 */
[----:B-1----:R-:W-:Y:S04]  /*66f0*/  @P1 IMAD R5, R87, 0x2000, R88 ;  /* 0x0000200057051824 */ /* 0x002fe800078e0258 */
[----:B------:R-:W-:Y:S05]  /*6700*/  @P1 VIADD R4, R5, UR48 ;  /* 0x0000003005041c36 */ /* 0x000fea0008000000 */
[----:B------:R-:W-:Y:S01]  /*6710*/  @P1 IADD3 R3, PT, PT, R91, R4, RZ ;  /* 0x000000045b031210 */ /* 0x000fe20007ffe0ff */
[----:B------:R-:W-:Y:S01]  /*6720*/  @P1 IMAD.IADD R4, R75, 0x1, R4 ;  /* 0x000000014b041824 */ /* 0x000fe200078e0204 */
[----:B------:R-:W-:Y:S06]  /*6730*/  @P0 BRA `(.L_x_104) ;  /* 0x00000000000c0947 */ /* 0x000fec0003800000 */
[----:B--2---:R-:W-:Y:S04]  /*6740*/  SHF.L.U32 R0, R74, 0x1f, RZ ;  /* 0x0000001f4a007819 */ /* 0x004fe800000006ff */
[----:B------:R-:W1:Y:S02]  /*6750*/  SYNCS.PHASECHK.TRANS64.TRYWAIT P0, [R2+URZ+0x40], R0 ;  /* 0x00004000020075a7 */ /* 0x000e6400080011ff */
[----:B-1----:R-:W-:Y:S05]  /*6760*/  @!P0 BRA `(.L_x_105) ;  /* 0x0000002800348947 */ /* 0x002fea0003800000 */
.L_x_104:
[----:B------:R-:W-:Y:S05]  /*6770*/  BSYNC B0 ;  /* 0x0000000000007941 */ /* 0x000fea0003800000 */
.L_x_103:
[----:B------:R-:W-:Y:S02]  /*6780*/  ISETP.NE.AND P0, PT, R90, RZ, PT ;  /* 0x000000ff5a00720c */ /* 0x000fe40003f05270 */
[----:B------:R-:W-:Y:S11]  /*6790*/  IADD3 R87, PT, PT, R87, 0x1, RZ ;  /* 0x0000000157577810 */ /* 0x000ff60007ffe0ff */
[----:B-12---:R-:W-:Y:S01]  /*67a0*/  @P0 IMAD.IADD R0, R75, 0x1, R3 ;  /* 0x000000014b000824 */ /* 0x006fe200078e0203 */
[----:B------:R-:W-:Y:S05]  /*67b0*/  @P0 WARPSYNC.ALL ;  /* 0x0000000000000948 */ /* 0x000fea0003800000 */
[----:B------:R3:W4:Y:S04]  /*67c0*/  @P0 LDSM.16.M88.4 R52, [R5+UR48+0x400] ;  /* 0x000400300534083b */ /* 0x0007280008000200 */
[----:B------:R3:W1:Y:S04]  /*67d0*/  @P0 LDSM.16.M88.4 R48, [R4+0x400] ;  /* 0x000400000430083b */ /* 0x0006680000000200 */
[----:B------:R3:W2:Y:S04]  /*67e0*/  @P0 LDSM.16.M88.4 R40, [R3+0x400] ;  /* 0x000400000328083b */ /* 0x0006a80000000200 */
[----:B------:R3:W1:Y:S02]  /*67f0*/  @P0 LDSM.16.M88.4 R44, [R0+0x400] ;  /* 0x00040000002c083b */ /* 0x0006640000000200 */
.L_x_102:
[----:B------:R-:W-:Y:S05]  /*6800*/  BSYNC B1 ;  /* 0x0000000000017941 */ /* 0x000fea0003800000 */
.L_x_101:
[----:B--23--:R-:W-:Y:S05]  /*6810*/  VIADD R0, R34, 0x20 ;  /* 0x0000002022007836 */ /* 0x00cfea0000000000 */
[----:B------:R-:W-:Y:S04]  /*6820*/  SHF.R.U32.HI R0, RZ, 0x15, R0 ;  /* 0x00000015ff007819 */ /* 0x000fe80000011600 */
[----:B------:R-:W-:Y:S11]  /*6830*/  LOP3.LUT P0, RZ, R0, 0x3, R69, 0x48, !PT ;  /* 0x0000000300ff7812 */ /* 0x000ff60007804845 */
[----:B------:R-:W-:Y:S02]  /*6840*/  @!UPT UIADD3 URZ, UPT, UPT, URZ, URZ, URZ ;  /* 0x000000fffffff290 */ /* 0x000fe4000fffe0ff */
[----:B------:R-:W-:Y:S05]  /*6850*/  @!P0 BRA `(.L_x_106) ;  /* 0x0000000000408947 */ /* 0x000fea0003800000 */
[----:B------:R-:W2:Y:S01]  /*6860*/  LDCU.64 UR8, c[0x4][0x70] ;  /* 0x01000e00ff0877ac */ /* 0x000ea20008000a00 */
[----:B------:R-:W-:Y:S01]  /*6870*/  MOV R3, 0x0 ;  /* 0x0000000000037802 */ /* 0x000fe20000000f00 */
[----:B-1----:R-:W-:Y:S02]  /*6880*/  HFMA2 R12, -RZ, RZ, 0, 5.9604644775390625e-08 ;  /* 0x00000001ff0c7431 */ /* 0x002fe400000001ff */
[----:B------:R-:W-:Y:S02]  /*6890*/  IMAD.MOV.U32 R8, RZ, RZ, 0x192 ;  /* 0x00000192ff087424 */ /* 0x000fe400078e00ff */
[----:B------:R-:W-:Y:S01]  /*68a0*/  IMAD.MOV.U32 R13, RZ, RZ, RZ ;  /* 0x000000ffff0d7224 */ /* 0x000fe200078e00ff */
[----:B------:R-:W1:Y:S01]  /*68b0*/  LDCU.64 UR6, c[0x4][0x78] ;  /* 0x01000f00ff0677ac */ /* 0x000e620008000a00 */
[----:B------:R-:W3:Y:S01]  /*68c0*/  LDC.64 R2, c[0x4][R3] ;  /* 0x0100000003027b82 */ /* 0x000ee20000000a00 */
[----:B------:R-:W5:Y:S01]  /*68d0*/  LDCU.64 UR4, c[0x4][0x10] ;  /* 0x01000200ff0477ac */ /* 0x000f620008000a00 */
[----:B--2---:R-:W-:Y:S01]  /*68e0*/  MOV R5, UR9 ;  /* 0x0000000900057c02 */ /* 0x004fe20008000f00 */
[----:B------:R-:W-:Y:S01]  /*68f0*/  IMAD.U32 R4, RZ, RZ, UR8 ;  /* 0x00000008ff047e24 */ /* 0x000fe2000f8e00ff */
[----:B-1----:R-:W-:Y:S01]  /*6900*/  MOV R7, UR7 ;  /* 0x0000000700077c02 */ /* 0x002fe20008000f00 */
[----:B------:R-:W-:Y:S01]  /*6910*/  IMAD.U32 R6, RZ, RZ, UR6 ;  /* 0x00000006ff067e24 */ /* 0x000fe2000f8e00ff */
[----:B-----5:R-:W-:Y:S01]  /*6920*/  MOV R11, UR5 ;  /* 0x00000005000b7c02 */ /* 0x020fe20008000f00 */
[----:B------:R-:W-:Y:S02]  /*6930*/  IMAD.U32 R10, RZ, RZ, UR4 ;  /* 0x00000004ff0a7e24 */ /* 0x000fe4000f8e00ff */
[----:B------:R-:W-:Y:S07]  /*6940*/  LEPC R20, `(.L_x_106) ;  /* 0x000000001014794e */ /* 0x000fee0000000000 */
[----:B---34-:R-:W-:Y:S05]  /*6950*/  CALL.ABS.NOINC R2 ;  /* 0x0000000002007343 */ /* 0x018fea0003c00000 */
.L_x_106:
[----:B------:R-:W-:Y:S01]  /*6960*/  ISETP.NE.AND P6, PT, R81, RZ, PT ;  /* 0x000000ff5100720c */ /* 0x000fe20003fc5270 */
[----:B------:R-:W-:Y:S05]  /*6970*/  WARPSYNC.ALL ;  /* 0x0000000000007948 */ /* 0x000fea0003800000 */
[----:B------:R-:W-:Y:S01]  /*6980*/  R2UR UR4, R34 ;  /* 0x00000000220472ca */ /* 0x000fe200000e0000 */
[----:B------:R-:W-:Y:S01]  /*6990*/  IMAD.U32 R0, RZ, RZ, UR51 ;  /* 0x00000033ff007e24 */ /* 0x000fe2000f8e00ff */
[----:B----4-:R-:W-:Y:S01]  /*69a0*/  LOP3.LUT R20, R52, 0xffffe000, RZ, 0xc0, !PT ;  /* 0xffffe00034147812 */ /* 0x010fe200078ec0ff */
[----:B------:R-:W-:Y:S01]  /*69b0*/  IMAD.U32 R21, RZ, RZ, UR37 ;  /* 0x00000025ff157e24 */ /* 0x000fe2000f8e00ff */
[----:B------:R-:W-:Y:S01]  /*69c0*/  ISETP.NE.AND P0, PT, R77, RZ, PT ;  /* 0x000000ff4d00720c */ /* 0x000fe20003f05270 */
[----:B------:R-:W-:Y:S02]  /*69d0*/  BSSY.RECONVERGENT B0, `(.L_x_107) ;  /* 0x000005b000007945 */ /* 0x000fe40003800200 */
[----:B------:R-:W-:Y:S05]  /*69e0*/  @P6 LEA R0, R0, UR48, 0x3 ;  /* 0x0000003000006c11 */ /* 0x000fea000f8e18ff */
[----:B------:R-:W-:Y:S01]  /*69f0*/  @P6 VIADD R0, R0, 0x60 ;  /* 0x0000006000006836 */ /* 0x000fe20000000000 */
[----:B-1----:R-:W1:Y:S04]  /*6a00*/  LDTM.16dp128bit.x8 R4, tmem[UR4+0x20] ;  /* 0x00002004000479ee */ /* 0x002e680008180000 */
[----:B------:R-:W-:Y:S01]  /*6a10*/  @P6 PRMT R21, R21, 0x654, R0 ;  /* 0x0000065415156816 */ /* 0x000fe20000000000 */
[C---:B-1----:R-:W-:Y:S01]  /*6a20*/  FMUL R0, R33.reuse, R4 ;  /* 0x0000000421007220 */ /* 0x042fe20000400000 */
[C---:B------:R-:W-:Y:S01]  /*6a30*/  FMUL R4, R33.reuse, R8 ;  /* 0x0000000821047220 */ /* 0x040fe20000400000 */
[C---:B------:R-:W-:Y:S01]  /*6a40*/  FMUL R8, R33.reuse, R12 ;  /* 0x0000000c21087220 */ /* 0x040fe20000400000 */
[----:B------:R-:W-:Y:S01]  /*6a50*/  FMUL R12, R33, R16 ;  /* 0x00000010210c7220 */ /* 0x000fe20000400000 */
[----:B------:R-:W-:Y:S01]  /*6a60*/  LOP3.LUT R16, R53, 0xffffe000, RZ, 0xc0, !PT ;  /* 0xffffe00035107812 */ /* 0x000fe200078ec0ff */
[C---:B------:R-:W-:Y:S01]  /*6a70*/  FMUL R2, R33.reuse, R5 ;  /* 0x0000000521027220 */ /* 0x040fe20000400000 */
[C---:B------:R-:W-:Y:S01]  /*6a80*/  FMUL R3, R33.reuse, R6 ;  /* 0x0000000621037220 */ /* 0x040fe20000400000 */
[----:B------:R-:W-:Y:S01]  /*6a90*/  FMUL R5, R33, R9 ;  /* 0x0000000921057220 */ /* 0x000fe20000400000 */
[----:B------:R-:W-:Y:S01]  /*6aa0*/  FFMA R36, R35, R20, R0 ;  /* 0x0000001423247223 */ /* 0x000fe20000000000 */
[----:B------:R-:W-:Y:S01]  /*6ab0*/  LOP3.LUT R0, R54, 0xffffe000, RZ, 0xc0, !PT ;  /* 0xffffe00036007812 */ /* 0x000fe200078ec0ff */
[C---:B------:R-:W-:Y:S01]  /*6ac0*/  FMUL R6, R33.reuse, R10 ;  /* 0x0000000a21067220 */ /* 0x040fe20000400000 */
[C---:B------:R-:W-:Y:S01]  /*6ad0*/  FMUL R9, R33.reuse, R13 ;  /* 0x0000000d21097220 */ /* 0x040fe20000400000 */
[C---:B------:R-:W-:Y:S01]  /*6ae0*/  FMUL R10, R33.reuse, R14 ;  /* 0x0000000e210a7220 */ /* 0x040fe20000400000 */
[----:B------:R-:W-:Y:S01]  /*6af0*/  F2FP.TF32.F32.PACK_B R36, R36 ;  /* 0x00000024ff24723e */ /* 0x000fe200024050ff */
[----:B------:R-:W-:Y:S01]  /*6b00*/  FMUL R13, R33, R17 ;  /* 0x00000011210d7220 */ /* 0x000fe20000400000 */
[----:B------:R-:W-:Y:S01]  /*6b10*/  LOP3.LUT R17, R55, 0xffffe000, RZ, 0xc0, !PT ;  /* 0xffffe00037117812 */ /* 0x000fe200078ec0ff */
[----:B------:R-:W-:Y:S01]  /*6b20*/  FMUL R14, R33, R18 ;  /* 0x00000012210e7220 */ /* 0x000fe20000400000 */
[----:B------:R-:W-:Y:S01]  /*6b30*/  LOP3.LUT R18, R48, 0xffffe000, RZ, 0xc0, !PT ;  /* 0xffffe00030127812 */ /* 0x000fe200078ec0ff */
[----:B------:R-:W-:Y:S01]  /*6b40*/  FFMA R37, R35, R16, R2 ;  /* 0x0000001023257223 */ /* 0x000fe20000000002 */
[----:B------:R-:W-:Y:S01]  /*6b50*/  LOP3.LUT R2, R49, 0xffffe000, RZ, 0xc0, !PT ;  /* 0xffffe00031027812 */ /* 0x000fe200078ec0ff */
[----:B------:R-:W-:Y:S01]  /*6b60*/  FMUL R7, R33, R7 ;  /* 0x0000000721077220 */ /* 0x000fe20000400000 */
[----:B------:R-:W-:Y:S01]  /*6b70*/  LOP3.LUT R16, R41, 0xffffe000, RZ, 0xc0, !PT ;  /* 0xffffe00029107812 */ /* 0x000fe200078ec0ff */
[C---:B------:R-:W-:Y:S01]  /*6b80*/  FFMA R38, R35.reuse, R0, R3 ;  /* 0x0000000023267223 */ /* 0x040fe20000000003 */
[----:B------:R-:W-:Y:S01]  /*6b90*/  LOP3.LUT R0, R50, 0xffffe000, RZ, 0xc0, !PT ;  /* 0xffffe00032007812 */ /* 0x000fe200078ec0ff */
[C---:B------:R-:W-:Y:S01]  /*6ba0*/  FFMA R39, R35.reuse, R17, R7 ;  /* 0x0000001123277223 */ /* 0x040fe20000000007 */
[----:B------:R-:W-:Y:S01]  /*6bb0*/  LOP3.LUT R3, R40, 0xffffe000, RZ, 0xc0, !PT ;  /* 0xffffe00028037812 */ /* 0x000fe200078ec0ff */
[C---:B------:R-:W-:Y:S01]  /*6bc0*/  FFMA R4, R35.reuse, R18, R4 ;  /* 0x0000001223047223 */ /* 0x040fe20000000004 */
[----:B------:R-:W-:Y:S01]  /*6bd0*/  F2FP.TF32.F32.PACK_B R37, R37 ;  /* 0x00000025ff25723e */ /* 0x000fe200024050ff */
[----:B------:R-:W-:Y:S01]  /*6be0*/  FFMA R5, R35, R2, R5 ;  /* 0x0000000223057223 */ /* 0x000fe20000000005 */
[----:B------:R-:W-:Y:S01]  /*6bf0*/  LOP3.LUT R2, R51, 0xffffe000, RZ, 0xc0, !PT ;  /* 0xffffe00033027812 */ /* 0x000fe200078ec0ff */
[----:B------:R-:W-:Y:S01]  /*6c00*/  FMUL R11, R33, R11 ;  /* 0x0000000b210b7220 */ /* 0x000fe20000400000 */
[----:B------:R-:W-:Y:S01]  /*6c10*/  F2FP.TF32.F32.PACK_B R38, R38 ;  /* 0x00000026ff26723e */ /* 0x000fe200024050ff */
[C---:B------:R-:W-:Y:S01]  /*6c20*/  FFMA R6, R35.reuse, R0, R6 ;  /* 0x0000000023067223 */ /* 0x040fe20000000006 */
[----:B------:R-:W-:Y:S01]  /*6c30*/  LOP3.LUT R0, R42, 0xffffe000, RZ, 0xc0, !PT ;  /* 0xffffe0002a007812 */ /* 0x000fe200078ec0ff */
[----:B------:R-:W-:Y:S01]  /*6c40*/  FFMA R7, R35, R2, R11 ;  /* 0x0000000223077223 */ /* 0x000fe2000000000b */
[----:B------:R-:W-:Y:S01]  /*6c50*/  LOP3.LUT R2, R43, 0xffffe000, RZ, 0xc0, !PT ;  /* 0xffffe0002b027812 */ /* 0x000fe200078ec0ff */
[----:B------:R-:W-:Y:S01]  /*6c60*/  FFMA R8, R35, R3, R8 ;  /* 0x0000000323087223 */ /* 0x000fe20000000008 */
[----:B------:R-:W-:Y:S01]  /*6c70*/  LOP3.LUT R3, R45, 0xffffe000, RZ, 0xc0, !PT ;  /* 0xffffe0002d037812 */ /* 0x000fe200078ec0ff */
[----:B------:R-:W-:Y:S01]  /*6c80*/  FFMA R9, R35, R16, R9 ;  /* 0x0000001023097223 */ /* 0x000fe20000000009 */
[----:B------:R-:W-:Y:S01]  /*6c90*/  F2FP.TF32.F32.PACK_B R39, R39 ;  /* 0x00000027ff27723e */ /* 0x000fe200024050ff */
[----:B------:R-:W-:Y:S01]  /*6ca0*/  FMUL R15, R33, R15 ;  /* 0x0000000f210f7220 */ /* 0x000fe20000400000 */
[----:B------:R-:W-:Y:S01]  /*6cb0*/  LOP3.LUT R16, R46, 0xffffe000, RZ, 0xc0, !PT ;  /* 0xffffe0002e107812 */ /* 0x000fe200078ec0ff */
[C---:B------:R-:W-:Y:S01]  /*6cc0*/  FFMA R10, R35.reuse, R0, R10 ;  /* 0x00000000230a7223 */ /* 0x040fe2000000000a */
        /* <DEDUP_REMOVED lines=8> */
[----:B------:R-:W-:Y:S01]  /*6d50*/  F2FP.TF32.F32.PACK_B R6, R6 ;  /* 0x00000006ff06723e */ /* 0x000fe200024050ff */
[C---:B------:R-:W-:Y:S01]  /*6d60*/  FFMA R13, R35.reuse, R3, R13 ;  /* 0x00000003230d7223 */ /* 0x040fe2000000000d */
[----:B------:R-:W-:Y:S01]  /*6d70*/  F2FP.TF32.F32.PACK_B R7, R7 ;  /* 0x00000007ff07723e */ /* 0x000fe200024050ff */
[C---:B------:R-:W-:Y:S01]  /*6d80*/  FFMA R14, R35.reuse, R16, R14 ;  /* 0x00000010230e7223 */ /* 0x040fe2000000000e */
[----:B------:R-:W-:Y:S01]  /*6d90*/  FFMA R15, R35, R2, R19 ;  /* 0x00000002230f7223 */ /* 0x000fe20000000013 */
[----:B------:R-:W-:Y:S02]  /*6da0*/  F2FP.TF32.F32.PACK_B R8, R8 ;  /* 0x00000008ff08723e */ /* 0x000fe400024050ff */
[----:B------:R1:W-:Y:S01]  /*6db0*/  STSM.16.M88.4 [R82+0x2400], R4 ;  /* 0x0024000452007844 */ /* 0x0003e20000000200 */
[----:B------:R-:W-:Y:S02]  /*6dc0*/  F2FP.TF32.F32.PACK_B R9, R9 ;  /* 0x00000009ff09723e */ /* 0x000fe400024050ff */
[----:B------:R-:W-:Y:S02]  /*6dd0*/  F2FP.TF32.F32.PACK_B R10, R10 ;  /* 0x0000000aff0a723e */ /* 0x000fe400024050ff */
[----:B------:R-:W-:Y:S02]  /*6de0*/  F2FP.TF32.F32.PACK_B R11, R11 ;  /* 0x0000000bff0b723e */ /* 0x000fe400024050ff */
[----:B------:R-:W-:Y:S02]  /*6df0*/  F2FP.TF32.F32.PACK_B R12, R12 ;  /* 0x0000000cff0c723e */ /* 0x000fe400024050ff */
[----:B------:R-:W-:Y:S01]  /*6e00*/  F2FP.TF32.F32.PACK_B R13, R13 ;  /* 0x0000000dff0d723e */ /* 0x000fe200024050ff */
[----:B------:R1:W-:Y:S01]  /*6e10*/  STSM.16.M88.4 [R85+0x2000], R8 ;  /* 0x0020000855007844 */ /* 0x0003e20000000200 */
[----:B------:R-:W-:Y:S02]  /*6e20*/  F2FP.TF32.F32.PACK_B R14, R14 ;  /* 0x0000000eff0e723e */ /* 0x000fe400024050ff */
[----:B------:R-:W-:Y:S02]  /*6e30*/  F2FP.TF32.F32.PACK_B R15, R15 ;  /* 0x0000000fff0f723e */ /* 0x000fe400024050ff */
[----:B------:R-:W-:Y:S02]  /*6e40*/  LEA R0, R87, UR48, 0x3 ;  /* 0x0000003057007c11 */ /* 0x000fe4000f8e18ff */
[----:B------:R-:W-:Y:S01]  /*6e50*/  @P6 SHF.L.U32 R2, R74, 0x1f, RZ ;  /* 0x0000001f4a026819 */ /* 0x000fe200000006ff */
[----:B------:R1:W-:Y:S01]  /*6e60*/  STSM.16.M88.4 [R86+0x2000], R12 ;  /* 0x0020000c56007844 */ /* 0x0003e20000000200 */
        /* <DEDUP_REMOVED lines=8> */
[----:B------:R-:W-:Y:S02]  /*6ef0*/  UIADD3 UR8, UP0, UPT, UR52, 0x680, URZ ;  /* 0x0000068034087890 */ /* 0x000fe4000ff1e0ff */
[----:B------:R-:W-:Y:S02]  /*6f00*/  UIADD3 UR5, UPT, UPT, UR41, 0x20, URZ ;  /* 0x0000002029057890 */ /* 0x000fe4000fffe0ff */
[----:B------:R-:W-:Y:S02]  /*6f10*/  UIADD3 UR4, UPT, UPT, UR48, 0x2400, URZ ;  /* 0x0000240030047890 */ /* 0x000fe4000fffe0ff */
[----:B------:R-:W-:Y:S01]  /*6f20*/  UIADD3.X UR9, UPT, UPT, URZ, UR53, URZ, UP0, !UPT ;  /* 0x00000035ff097290 */ /* 0x000fe200087fe4ff */
[----:B------:R-:W-:Y:S01]  /*6f30*/  UMOV UR6, UR42 ;  /* 0x0000002a00067c82 */ /* 0x000fe20008000000 */
[----:B------:R-:W-:Y:S07]  /*6f40*/  UMOV UR7, UR36 ;  /* 0x0000002400077c82 */ /* 0x000fee0008000000 */
[----:B------:R2:W-:Y:S01]  /*6f50*/  UTMASTG.3D [UR4], [UR8] ;  /* 0x00000004080073b5 */ /* 0x0005e20008010000 */
[----:B------:R0:W-:Y:S01]  /*6f60*/  UTMACMDFLUSH ;  /* 0x00000000000079b7 */ /* 0x0001e20000000000 */
[----:B--2---:R-:W-:Y:S04]  /*6f70*/  DEPBAR.LE SB0, 0x1 ;  /* 0x000080400000791a */ /* 0x004fe80000000000 */
.L_x_108:
[----:B------:R-:W-:Y:S05]  /*6f80*/  BSYNC.RECONVERGENT B0 ;  /* 0x0000000000007941 */ /* 0x000fea0003800200 */
.L_x_107:
[----:B------:R-:W-:Y:S01]  /*6f90*/  BAR.SYNC.DEFER_BLOCKING 0x1, 0x80 ;  /* 0x0042000000007b1d */ /* 0x000fe20000010000 */
[----:B------:R-:W-:Y:S04]  /*6fa0*/  UIADD3 UR40, UPT, UPT, UR51, 0x1, URZ ;  /* 0x0000000133287890 */ /* 0x000fe8000fffe0ff */
[----:B------:R-:W-:Y:S04]  /*6fb0*/  UISETP.NE.AND UP0, UPT, UR40, 0x4, UPT ;  /* 0x000000042800788c */ /* 0x000fe8000bf05270 */
[----:B------:R-:W-:Y:S01]  /*6fc0*/  USEL UR40, UR40, URZ, UP0 ;  /* 0x000000ff28287287 */ /* 0x000fe20008000000 */
[----:B------:R2:W-:Y:S01]  /*6fd0*/  @P6 SYNCS.ARRIVE.TRANS64.RED.A1T0 RZ, [R21+URZ], RZ ;  /* 0x000000ff15ff69a7 */ /* 0x0005e200081004ff */
[----:B------:R-:W-:Y:S01]  /*6fe0*/  BSSY B1, `(.L_x_109) ;  /* 0x0000018000017945 */ /* 0x000fe20003800000 */
[----:B------:R-:W3:Y:S02]  /*6ff0*/  @P6 SYNCS.PHASECHK.TRANS64.TRYWAIT P0, [R0+URZ+0x40], R2 ;  /* 0x00004002000065a7 */ /* 0x000ee400080011ff */
[----:B---3--:R-:W-:Y:S01]  /*7000*/  @P6 SEL R89, RZ, 0x1, !P0 ;  /* 0x00000001ff596807 */ /* 0x008fe20004000000 */
[----:B--2---:R-:W-:Y:S06]  /*7010*/  @!P6 BRA `(.L_x_110) ;  /* 0x000000000050e947 */ /* 0x004fec0003800000 */
        /* <DEDUP_REMOVED lines=8> */
[----:B------:R-:W-:Y:S04]  /*70a0*/  SHF.L.U32 R5, R74, 0x1f, RZ ;  /* 0x0000001f4a057819 */ /* 0x000fe800000006ff */
[----:B------:R-:W1:Y:S02]  /*70b0*/  SYNCS.PHASECHK.TRANS64.TRYWAIT P0, [R0+URZ+0x40], R5 ;  /* 0x00004005000075a7 */ /* 0x000e6400080011ff */
[----:B-1----:R-:W-:Y:S05]  /*70c0*/  @!P0 BRA `(.L_x_113) ;  /* 0x0000001c00f08947 */ /* 0x002fea0003800000 */
.L_x_112:
[----:B------:R-:W-:Y:S05]  /*70d0*/  BSYNC B0 ;  /* 0x0000000000007941 */ /* 0x000fea0003800000 */
.L_x_111:
[----:B------:R-:W-:Y:S02]  /*70e0*/  ISETP.NE.AND P0, PT, R90, RZ, PT ;  /* 0x000000ff5a00720c */ /* 0x000fe40003f05270 */
[----:B------:R-:W-:Y:S11]  /*70f0*/  IADD3 R87, PT, PT, R87, 0x1, RZ ;  /* 0x0000000157577810 */ /* 0x000ff60007ffe0ff */
[----:B-1----:R-:W-:Y:S01]  /*7100*/  @P0 IMAD.IADD R0, R75, 0x1, R2 ;  /* 0x000000014b000824 */ /* 0x002fe200078e0202 */
[----:B------:R-:W-:Y:S05]  /*7110*/  @P0 WARPSYNC.ALL ;  /* 0x0000000000000948 */ /* 0x000fea0003800000 */
[----:B------:R2:W3:Y:S04]  /*7120*/  @P0 LDSM.16.M88.4 R52, [R4+UR48+0x400] ;  /* 0x000400300434083b */ /* 0x0004e80008000200 */
[----:B------:R2:W4:Y:S04]  /*7130*/  @P0 LDSM.16.M88.4 R48, [R3+0x400] ;  /* 0x000400000330083b */ /* 0x0005280000000200 */
[----:B------:R2:W1:Y:S04]  /*7140*/  @P0 LDSM.16.M88.4 R40, [R2+0x400] ;  /* 0x000400000228083b */ /* 0x0004680000000200 */
[----:B------:R2:W1:Y:S02]  /*7150*/  @P0 LDSM.16.M88.4 R44, [R0+0x400] ;  /* 0x00040000002c083b */ /* 0x0004640000000200 */
.L_x_110:
[----:B------:R-:W-:Y:S05]  /*7160*/  BSYNC B1 ;  /* 0x0000000000017941 */ /* 0x000fea0003800000 */
.L_x_109:
[----:B--2---:R-:W-:Y:S05]  /*7170*/  VIADD R0, R34, 0x40 ;  /* 0x0000004022007836 */ /* 0x004fea0000000000 */
        /* <DEDUP_REMOVED lines=20> */
.L_x_114:
[----:B------:R-:W-:Y:S01]  /*72c0*/  ISETP.NE.AND P6, PT, R81, RZ, PT ;  /* 0x000000ff5100720c */ /* 0x000fe20003fc5270 */
[----:B------:R-:W-:Y:S05]  /*72d0*/  WARPSYNC.ALL ;  /* 0x0000000000007948 */ /* 0x000fea0003800000 */
[----:B------:R-:W-:Y:S01]  /*72e0*/  R2UR UR4, R34 ;  /* 0x00000000220472ca */ /* 0x000fe200000e0000 */
[----:B------:R-:W-:Y:S01]  /*72f0*/  IMAD.U32 R0, RZ, RZ, UR40 ;  /* 0x00000028ff007e24 */ /* 0x000fe2000f8e00ff */
[----:B---3--:R-:W-:Y:S01]  /*7300*/  LOP3.LUT R20, R52, 0xffffe000, RZ, 0xc0, !PT ;  /* 0xffffe00034147812 */ /* 0x008fe200078ec0ff */
        /* <DEDUP_REMOVED lines=24> */
[----:B----4-:R-:W-:Y:S01]  /*7490*/  LOP3.LUT R18, R48, 0xffffe000, RZ, 0xc0, !PT ;  /* 0xffffe00030127812 */ /* 0x010fe200078ec0ff */
        /* <DEDUP_REMOVED lines=68> */
.L_x_116:
[----:B------:R-:W-:Y:S05]  /*78e0*/  BSYNC.RECONVERGENT B0 ;  /* 0x0000000000007941 */ /* 0x000fea0003800200 */
.L_x_115:
        /* <DEDUP_REMOVED lines=12> */
[----:B------:R-:W-:Y:S04]  /*79b0*/  @P1 IMAD R87, R87, 0x2000, R88 ;  /* 0x0000200057571824 */ /* 0x000fe800078e0258 */
[----:B------:R-:W-:Y:S05]  /*79c0*/  @P1 VIADD R3, R87, UR48 ;  /* 0x0000003057031c36 */ /* 0x000fea0008000000 */
[----:B------:R-:W-:Y:S01]  /*79d0*/  @P1 IADD3 R91, PT, PT, R91, R3, RZ ;  /* 0x000000035b5b1210 */ /* 0x000fe20007ffe0ff */
[----:B------:R-:W-:Y:S01]  /*79e0*/  @P1 IMAD.IADD R3, R75, 0x1, R3 ;  /* 0x000000014b031824 */ /* 0x000fe200078e0203 */
[----:B------:R-:W-:Y:S06]  /*79f0*/  @P0 BRA `(.L_x_120) ;  /* 0x00000000000c0947 */ /* 0x000fec0003800000 */
[----:B------:R-:W-:Y:S04]  /*7a00*/  SHF.L.U32 R0, R74, 0x1f, RZ ;  /* 0x0000001f4a007819 */ /* 0x000fe800000006ff */
[----:B------:R-:W2:Y:S02]  /*7a10*/  SYNCS.PHASECHK.TRANS64.TRYWAIT P0, [R2+URZ+0x40], R0 ;  /* 0x00004000020075a7 */ /* 0x000ea400080011ff */
[----:B--2---:R-:W-:Y:S05]  /*7a20*/  @!P0 BRA `(.L_x_121) ;  /* 0x0000001400ac8947 */ /* 0x004fea0003800000 */
.L_x_120:
[----:B------:R-:W-:Y:S05]  /*7a30*/  BSYNC B0 ;  /* 0x0000000000007941 */ /* 0x000fea0003800000 */
.L_x_119:
[----:B------:R-:W-:Y:S11]  /*7a40*/  ISETP.NE.AND P0, PT, R90, RZ, PT ;  /* 0x000000ff5a00720c */ /* 0x000ff60003f05270 */
[----:B------:R-:W-:Y:S02]  /*7a50*/  @!UPT UIADD3 URZ, UPT, UPT, URZ, URZ, URZ ;  /* 0x000000fffffff290 */ /* 0x000fe4000fffe0ff */
[----:B--2---:R-:W-:Y:S01]  /*7a60*/  @P0 IADD3 R0, PT, PT, R75, R91, RZ ;  /* 0x0000005b4b000210 */ /* 0x004fe20007ffe0ff */
[----:B------:R-:W-:Y:S05]  /*7a70*/  @P0 WARPSYNC.ALL ;  /* 0x0000000000000948 */ /* 0x000fea0003800000 */
[----:B------:R2:W3:Y:S04]  /*7a80*/  @P0 LDSM.16.M88.4 R52, [R87+UR48+0x400] ;  /* 0x000400305734083b */ /* 0x0004e80008000200 */
[----:B------:R2:W4:Y:S04]  /*7a90*/  @P0 LDSM.16.M88.4 R48, [R3+0x400] ;  /* 0x000400000330083b */ /* 0x0005280000000200 */
[----:B------:R2:W1:Y:S04]  /*7aa0*/  @P0 LDSM.16.M88.4 R40, [R91+0x400] ;  /* 0x000400005b28083b */ /* 0x0004680000000200 */
[----:B------:R2:W1:Y:S02]  /*7ab0*/  @P0 LDSM.16.M88.4 R44, [R0+0x400] ;  /* 0x00040000002c083b */ /* 0x0004640000000200 */
.L_x_118:
[----:B------:R-:W-:Y:S05]  /*7ac0*/  BSYNC B1 ;  /* 0x0000000000017941 */ /* 0x000fea0003800000 */
.L_x_117:
        /* <DEDUP_REMOVED lines=21> */
.L_x_122:
[----:B------:R-:W-:Y:S01]  /*7c20*/  ISETP.NE.AND P0, PT, R77, RZ, PT ;  /* 0x000000ff4d00720c */ /* 0x000fe20003f05270 */
[----:B------:R-:W-:Y:S05]  /*7c30*/  WARPSYNC.ALL ;  /* 0x0000000000007948 */ /* 0x000fea0003800000 */
[----:B------:R-:W-:Y:S01]  /*7c40*/  R2UR UR4, R34 ;  /* 0x00000000220472ca */ /* 0x000fe200000e0000 */
[----:B------:R-:W-:Y:S01]  /*7c50*/  BSSY.RECONVERGENT B0, `(.L_x_123) ;  /* 0x000005c000007945 */ /* 0x000fe20003800200 */
[----:B------:R-:W-:Y:S02]  /*7c60*/  R2UR UR5, R84 ;  /* 0x00000000540572ca */ /* 0x000fe400000e0000 */
[----:B---3--:R-:W-:Y:S02]  /*7c70*/  LOP3.LUT R0, R52, 0xffffe000, RZ, 0xc0, !PT ;  /* 0xffffe00034007812 */ /* 0x008fe400078ec0ff */
[----:B------:R-:W-:Y:S02]  /*7c80*/  LOP3.LUT R2, R53, 0xffffe000, RZ, 0xc0, !PT ;  /* 0xffffe00035027812 */ /* 0x000fe400078ec0ff */
[----:B------:R-:W-:Y:S02]  /*7c90*/  LOP3.LUT R3, R54, 0xffffe000, RZ, 0xc0, !PT ;  /* 0xffffe00036037812 */ /* 0x000fe400078ec0ff */
[----:B------:R-:W-:Y:S02]  /*7ca0*/  LOP3.LUT R20, R55, 0xffffe000, RZ, 0xc0, !PT ;  /* 0xffffe00037147812 */ /* 0x000fe400078ec0ff */
[----:B----4-:R-:W-:Y:S01]  /*7cb0*/  LOP3.LUT R21, R48, 0xffffe000, RZ, 0xc0, !PT ;  /* 0xffffe00030157812 */ /* 0x010fe200078ec0ff */
[----:B-1----:R-:W1:Y:S01]  /*7cc0*/  LDTM.16dp128bit.x8 R4, tmem[UR4+0x60] ;  /* 0x00006004000479ee */ /* 0x002e620008180000 */
[----:B------:R-:W-:Y:S01]  /*7cd0*/  LOP3.LUT R34, R49, 0xffffe000, RZ, 0xc0, !PT ;  /* 0xffffe00031227812 */ /* 0x000fe200078ec0ff */
[----:B------:R-:W-:Y:S01]  /*7ce0*/  UIADD3 UR5, UPT, UPT, UR5, 0xd0, URZ ;  /* 0x000000d005057890 */ /* 0x000fe2000fffe0ff */
[----:B------:R-:W-:Y:S01]  /*7cf0*/  LOP3.LUT R36, R50, 0xffffe000, RZ, 0xc0, !PT ;  /* 0xffffe00032247812 */ /* 0x000fe200078ec0ff */
[----:B------:R-:W-:Y:S01]  /*7d00*/  NOP ;  /* 0x0000000000007918 */ /* 0x000fe20000000000 */
[----:B------:R-:W-:Y:S01]  /*7d10*/  LOP3.LUT R37, R51, 0xffffe000, RZ, 0xc0, !PT ;  /* 0xffffe00033257812 */ /* 0x000fe200078ec0ff */
[----:B------:R-:W-:Y:S01]  /*7d20*/  UPRMT UR5, UR37, 0x654, UR5 ;  /* 0x0000065425057896 */ /* 0x000fe20008000005 */
[----:B------:R-:W-:Y:S02]  /*7d30*/  LOP3.LUT R38, R40, 0xffffe000, RZ, 0xc0, !PT ;  /* 0xffffe00028267812 */ /* 0x000fe400078ec0ff */
[----:B------:R-:W-:Y:S02]  /*7d40*/  LOP3.LUT R39, R41, 0xffffe000, RZ, 0xc0, !PT ;  /* 0xffffe00029277812 */ /* 0x000fe400078ec0ff */
[----:B------:R-:W-:Y:S02]  /*7d50*/  LOP3.LUT R40, R42, 0xffffe000, RZ, 0xc0, !PT ;  /* 0xffffe0002a287812 */ /* 0x000fe400078ec0ff */
[----:B------:R-:W-:Y:S02]  /*7d60*/  LOP3.LUT R41, R43, 0xffffe000, RZ, 0xc0, !PT ;  /* 0xffffe0002b297812 */ /* 0x000fe400078ec0ff */
[----:B------:R-:W-:Y:S01]  /*7d70*/  LOP3.LUT R42, R44, 0xffffe000, RZ, 0xc0, !PT ;  /* 0xffffe0002c2a7812 */ /* 0x000fe200078ec0ff */
[----:B-1----:R-:W-:Y:S01]  /*7d80*/  SYNCS.ARRIVE.TRANS64.RED.A1T0 RZ, [UR5], RZ ;  /* 0x000000ffffff79a7 */ /* 0x002fe20008100405 */
[----:B------:R-:W-:Y:S02]  /*7d90*/  LOP3.LUT R43, R45, 0xffffe000, RZ, 0xc0, !PT ;  /* 0xffffe0002d2b7812 */ /* 0x000fe400078ec0ff */
[----:B------:R-:W-:Y:S02]  /*7da0*/  LOP3.LUT R44, R46, 0xffffe000, RZ, 0xc0, !PT ;  /* 0xffffe0002e2c7812 */ /* 0x000fe400078ec0ff */
[----:B------:R-:W-:Y:S01]  /*7db0*/  LOP3.LUT R45, R47, 0xffffe000, RZ, 0xc0, !PT ;  /* 0xffffe0002f2d7812 */ /* 0x000fe200078ec0ff */
[C---:B------:R-:W-:Y:S01]  /*7dc0*/  FMUL R4, R33.reuse, R4 ;  /* 0x0000000421047220 */ /* 0x040fe20000400000 */
[C---:B------:R-:W-:Y:S01]  /*7dd0*/  FMUL R5, R33.reuse, R5 ;  /* 0x0000000521057220 */ /* 0x040fe20000400000 */
[C---:B------:R-:W-:Y:S01]  /*7de0*/  FMUL R6, R33.reuse, R6 ;  /* 0x0000000621067220 */ /* 0x040fe20000400000 */
[----:B------:R-:W-:Y:S01]  /*7df0*/  FMUL R7, R33, R7 ;  /* 0x0000000721077220 */ /* 0x000fe20000400000 */
[----:B------:R-:W-:Y:S01]  /*7e00*/  FFMA R4, R35, R0, R4 ;  /* 0x0000000023047223 */ /* 0x000fe20000000004 */
[----:B------:R-:W-:Y:S01]  /*7e10*/  FMUL R8, R33, R8 ;  /* 0x0000000821087220 */ /* 0x000fe20000400000 */
[----:B------:R-:W-:Y:S01]  /*7e20*/  FFMA R5, R35, R2, R5 ;  /* 0x0000000223057223 */ /* 0x000fe20000000005 */
[----:B------:R-:W-:Y:S01]  /*7e30*/  FMUL R9, R33, R9 ;  /* 0x0000000921097220 */ /* 0x000fe20000400000 */
[----:B------:R-:W-:Y:S01]  /*7e40*/  FFMA R6, R35, R3, R6 ;  /* 0x0000000323067223 */ /* 0x000fe20000000006 */
[----:B------:R-:W-:Y:S01]  /*7e50*/  F2FP.TF32.F32.PACK_B R4, R4 ;  /* 0x00000004ff04723e */ /* 0x000fe200024050ff */
[----:B------:R-:W-:Y:S01]  /*7e60*/  FMUL R10, R33, R10 ;  /* 0x0000000a210a7220 */ /* 0x000fe20000400000 */
[----:B------:R-:W-:Y:S01]  /*7e70*/  F2FP.TF32.F32.PACK_B R5, R5 ;  /* 0x00000005ff05723e */ /* 0x000fe200024050ff */
[----:B------:R-:W-:Y:S01]  /*7e80*/  FFMA R7, R35, R20, R7 ;  /* 0x0000001423077223 */ /* 0x000fe20000000007 */
[----:B------:R-:W-:Y:S01]  /*7e90*/  FMUL R11, R33, R11 ;  /* 0x0000000b210b7220 */ /* 0x000fe20000400000 */
        /* <DEDUP_REMOVED lines=8> */
[----:B------:R-:W-:Y:S01]  /*7f20*/  F2FP.TF32.F32.PACK_B R6, R6 ;  /* 0x00000006ff06723e */ /* 0x000fe200024050ff */
[----:B------:R-:W-:Y:S01]  /*7f30*/  FFMA R12, R35, R38, R12 ;  /* 0x00000026230c7223 */ /* 0x000fe2000000000c */
[----:B------:R-:W-:Y:S01]  /*7f40*/  F2FP.TF32.F32.PACK_B R7, R7 ;  /* 0x00000007ff07723e */ /* 0x000fe200024050ff */
[----:B------:R-:W-:Y:S01]  /*7f50*/  FMUL R16, R33, R16 ;  /* 0x0000001021107220 */ /* 0x000fe20000400000 */
[----:B------:R-:W-:Y:S01]  /*7f60*/  FFMA R13, R35, R39, R13 ;  /* 0x00000027230d7223 */ /* 0x000fe2000000000d */
[----:B------:R-:W-:Y:S01]  /*7f70*/  FMUL R17, R33, R17 ;  /* 0x0000001121117220 */ /* 0x000fe20000400000 */
[----:B------:R-:W-:Y:S01]  /*7f80*/  FFMA R14, R35, R40, R14 ;  /* 0x00000028230e7223 */ /* 0x000fe2000000000e */
[----:B------:R1:W-:Y:S01]  /*7f90*/  STSM.16.M88.4 [R83+0x6400], R4 ;  /* 0x0064000453007844 */ /* 0x0003e20000000200 */
[----:B------:R-:W-:Y:S01]  /*7fa0*/  FMUL R18, R33, R18 ;  /* 0x0000001221127220 */ /* 0x000fe20000400000 */
[----:B------:R-:W-:Y:S01]  /*7fb0*/  FFMA R15, R35, R41, R15 ;  /* 0x00000029230f7223 */ /* 0x000fe2000000000f */
[----:B------:R-:W-:Y:S01]  /*7fc0*/  FMUL R19, R33, R19 ;  /* 0x0000001321137220 */ /* 0x000fe20000400000 */
[----:B------:R-:W-:Y:S01]  /*7fd0*/  F2FP.TF32.F32.PACK_B R8, R8 ;  /* 0x00000008ff08723e */ /* 0x000fe200024050ff */
[C---:B------:R-:W-:Y:S01]  /*7fe0*/  FFMA R16, R35.reuse, R42, R16 ;  /* 0x0000002a23107223 */ /* 0x040fe20000000010 */
[----:B------:R-:W-:Y:S01]  /*7ff0*/  F2FP.TF32.F32.PACK_B R9, R9 ;  /* 0x00000009ff09723e */ /* 0x000fe200024050ff */
[C---:B------:R-:W-:Y:S01]  /*8000*/  FFMA R17, R35.reuse, R43, R17 ;  /* 0x0000002b23117223 */ /* 0x040fe20000000011 */
[----:B------:R-:W-:Y:S01]  /*8010*/  F2FP.TF32.F32.PACK_B R10, R10 ;  /* 0x0000000aff0a723e */ /* 0x000fe200024050ff */
[C---:B------:R-:W-:Y:S01]  /*8020*/  FFMA R18, R35.reuse, R44, R18 ;  /* 0x0000002c23127223 */ /* 0x040fe20000000012 */
[----:B------:R-:W-:Y:S01]  /*8030*/  F2FP.TF32.F32.PACK_B R11, R11 ;  /* 0x0000000bff0b723e */ /* 0x000fe200024050ff */
[----:B------:R-:W-:Y:S01]  /*8040*/  FFMA R19, R35, R45, R19 ;  /* 0x0000002d23137223 */ /* 0x000fe20000000013 */
[----:B------:R-:W-:Y:S02]  /*8050*/  F2FP.TF32.F32.PACK_B R12, R12 ;  /* 0x0000000cff0c723e */ /* 0x000fe400024050ff */
[----:B------:R-:W-:Y:S01]  /*8060*/  F2FP.TF32.F32.PACK_B R13, R13 ;  /* 0x0000000dff0d723e */ /* 0x000fe200024050ff */
[----:B------:R1:W-:Y:S01]  /*8070*/  STSM.16.M88.4 [R82+0x6400], R8 ;  /* 0x0064000852007844 */ /* 0x0003e20000000200 */
[----:B------:R-:W-:Y:S02]  /*8080*/  F2FP.TF32.F32.PACK_B R14, R14 ;  /* 0x0000000eff0e723e */ /* 0x000fe400024050ff */
[----:B------:R-:W-:Y:S02]  /*8090*/  F2FP.TF32.F32.PACK_B R15, R15 ;  /* 0x0000000fff0f723e */ /* 0x000fe400024050ff */
[----:B------:R-:W-:Y:S02]  /*80a0*/  F2FP.TF32.F32.PACK_B R16, R16 ;  /* 0x00000010ff10723e */ /* 0x000fe400024050ff */
[----:B------:R-:W-:Y:S01]  /*80b0*/  F2FP.TF32.F32.PACK_B R17, R17 ;  /* 0x00000011ff11723e */ /* 0x000fe200024050ff */
[----:B------:R1:W-:Y:S01]  /*80c0*/  STSM.16.M88.4 [R85+0x6000], R12 ;  /* 0x0060000c55007844 */ /* 0x0003e20000000200 */
[----:B------:R-:W-:Y:S02]  /*80d0*/  F2FP.TF32.F32.PACK_B R18, R18 ;  /* 0x00000012ff12723e */ /* 0x000fe400024050ff */
[----:B------:R-:W-:Y:S05]  /*80e0*/  F2FP.TF32.F32.PACK_B R19, R19 ;  /* 0x00000013ff13723e */ /* 0x000fea00024050ff */
        /* <DEDUP_REMOVED lines=18> */
.L_x_124:
[----:B------:R-:W-:Y:S05]  /*8210*/  BSYNC.RECONVERGENT B0 ;  /* 0x0000000000007941 */ /* 0x000fea0003800200 */
.L_x_123:
[----:B------:R-:W-:Y:S01]  /*8220*/  BAR.SYNC.DEFER_BLOCKING 0x1, 0x80 ;  /* 0x0042000000007b1d */ /* 0x000fe20000010000 */
[----:B------:R-:W-:Y:S01]  /*8230*/  UISETP.NE.AND UP0, UPT, UR49, -0x4, UPT ;  /* 0xfffffffc3100788c */ /* 0x000fe2000bf05270 */
[----:B------:R-:W-:Y:S08]  /*8240*/  IADD3 R31, PT, PT, R31, 0x1, RZ ;  /* 0x000000011f1f7810 */ /* 0x000ff00007ffe0ff */
[----:B------:R-:W-:Y:S05]  /*8250*/  BRA.U !UP0, `(.L_x_125) ;  /* 0x0000000108287547 */ /* 0x000fea000b800000 */
[----:B------:R-:W-:Y:S01]  /*8260*/  ISETP.NE.AND P0, PT, R81, RZ, PT ;  /* 0x000000ff5100720c */ /* 0x000fe20003f05270 */
[----:B------:R-:W-:Y:S01]  /*8270*/  IMAD.U32 R2, RZ, RZ, UR51 ;  /* 0x00000033ff027e24 */ /* 0x000fe2000f8e00ff */
[----:B------:R-:W-:Y:S01]  /*8280*/  UIADD3 UR51, UPT, UPT, UR51, 0x1, URZ ;  /* 0x0000000133337890 */ /* 0x000fe2000fffe0ff */
[----:B------:R-:W-:Y:S03]  /*8290*/  IMAD.U32 R0, RZ, RZ, UR37 ;  /* 0x00000025ff007e24 */ /* 0x000fe6000f8e00ff */
[----:B------:R-:W-:Y:S04]  /*82a0*/  UISETP.NE.AND UP0, UPT, UR51, 0x4, UPT ;  /* 0x000000043300788c */ /* 0x000fe8000bf05270 */
[----:B------:R-:W-:Y:S03]  /*82b0*/  USEL UR51, UR51, URZ, UP0 ;  /* 0x000000ff33337287 */ /* 0x000fe60008000000 */
[----:B------:R-:W-:Y:S05]  /*82c0*/  @P0 LEA R2, R2, UR48, 0x3 ;  /* 0x0000003002020c11 */ /* 0x000fea000f8e18ff */
[----:B------:R-:W-:Y:S05]  /*82d0*/  @P0 VIADD R2, R2, 0x60 ;  /* 0x0000006002020836 */ /* 0x000fea0000000000 */
[----:B------:R-:W-:Y:S04]  /*82e0*/  @P0 PRMT R0, R0, 0x654, R2 ;  /* 0x0000065400000816 */ /* 0x000fe80000000002 */
[----:B------:R2:W-:Y:S03]  /*82f0*/  @P0 SYNCS.ARRIVE.TRANS64.RED.A1T0 RZ, [R0+URZ], RZ ;  /* 0x000000ff00ff09a7 */ /* 0x0005e600081004ff */
.L_x_125:
[----:B------:R-:W-:Y:S01]  /*8300*/  ISETP.NE.AND P2, PT, R78, RZ, PT ;  /* 0x000000ff4e00720c */ /* 0x000fe20003f45270 */
[----:B------:R-:W-:Y:S01]  /*8310*/  UIADD3 UR49, UPT, UPT, UR49, 0x4, URZ ;  /* 0x0000000431317890 */ /* 0x000fe2000fffe0ff */
[----:B------:R-:W-:Y:S01]  /*8320*/  ISETP.NE.AND P0, PT, R80, 0x2, PT ;  /* 0x000000025000780c */ /* 0x000fe20003f05270 */
[----:B-1----:R-:W-:Y:S01]  /*8330*/  IMAD.IADD R14, R29, 0x1, R62 ;  /* 0x000000011d0e7824 */ /* 0x002fe200078e023e */
[----:B------:R-:W-:Y:S01]  /*8340*/  ISETP.NE.AND P1, PT, R31, 0x4, PT ;  /* 0x000000041f00780c */ /* 0x000fe20003f25270 */
[----:B------:R-:W-:Y:S01]  /*8350*/  IMAD.IADD R15, R30, 0x1, R63 ;  /* 0x000000011e0f7824 */ /* 0x000fe200078e023f */
[----:B------:R-:W-:Y:S02]  /*8360*/  SEL R2, RZ, 0x1, P0 ;  /* 0x00000001ff027807 */ /* 0x000fe40000000000 */
[----:B--2---:R-:W-:Y:S02]  /*8370*/  SEL R0, RZ, 0x1, P1 ;  /* 0x00000001ff007807 */ /* 0x004fe40000800000 */
[----:B------:R-:W-:Y:S02]  /*8380*/  LOP3.LUT R72, R72, R2, RZ, 0x3c, !PT ;  /* 0x0000000248487212 */ /* 0x000fe400078e3cff */
[----:B------:R-:W-:Y:S02]  /*8390*/  LOP3.LUT R73, R73, R0, RZ, 0x3c, !PT ;  /* 0x0000000049497212 */ /* 0x000fe400078e3cff */
[----:B------:R-:W-:Y:S02]  /*83a0*/  @P2 R2UR UR36, R71 ;  /* 0x00000000472422ca */ /* 0x000fe400000e0000 */
[----:B------:R-:W-:Y:S02]  /*83b0*/  SEL R80, R80, RZ, P0 ;  /* 0x000000ff50507207 */ /* 0x000fe40000000000 */
[----:B------:R-:W-:Y:S01]  /*83c0*/  SEL R31, R31, RZ, P1 ;  /* 0x000000ff1f1f7207 */ /* 0x000fe20000800000 */
[----:B------:R-:W-:Y:S10]  /*83d0*/  @P2 BRA `(.L_x_126) ;  /* 0xffffffcc00082947 */ /* 0x000ff4000383ffff */
[----:B------:R-:W-:-:S09]  /*83e0*/  UISETP.NE.AND UP0, UPT, UR50, URZ, UPT ;  /* 0x000000ff3200728c */ /* 0x000fd2000bf05270 */
[----:B------:R-:W-:Y:S05]  /*83f0*/  BRA.U !UP0, `(.L_x_127) ;  /* 0x0000000108487547 */ /* 0x000fea000b800000 */
[----:B------:R-:W1:Y:S02]  /*8400*/  LDCU.64 UR4, c[0x0][0x890] ;  /* 0x00011200ff0477ac */ /* 0x000e640008000a00 */
[----:B-1----:R-:W-:-:S04]  /*8410*/  UISETP.NE.U32.AND UP0, UPT, UR4, URZ, UPT ;  /* 0x000000ff0400728c */ /* 0x002fc8000bf05070 */
[----:B------:R-:W-:-:S09]  /*8420*/  UISETP.NE.AND.EX UP0, UPT, UR5, URZ, UPT, UP0 ;  /* 0x000000ff0500728c */ /* 0x000fd2000bf05300 */
[----:B------:R-:W-:Y:S05]  /*8430*/  BRA.U UP0, `(.L_x_128) ;  /* 0x00000001000c7547 */ /* 0x000fea000b800000 */
[----:B------:R-:W-:-:S13]  /*8440*/  FSETP.NEU.AND P0, PT, R35, RZ, PT ;  /* 0x000000ff2300720b */ /* 0x000fda0003f0d000 */
[----:B------:R-:W-:Y:S05]  /*8450*/  @!P0 EXIT ;  /* 0x000000000000894d */ /* 0x000fea0003800000 */
[----:B------:R-:W-:Y:S05]  /*8460*/  BRA `(.L_x_127) ;  /* 0x00000000002c7947 */ /* 0x000fea0003800000 */
.L_x_128:
[----:B------:R-:W-:Y:S01]  /*8470*/  ISETP.NE.AND P0, PT, R79, RZ, PT ;  /* 0x000000ff4f00720c */ /* 0x000fe20003f05270 */
[----:B------:R-:W-:-:S12]  /*8480*/  BSSY.RECONVERGENT B0, `(.L_x_127) ;  /* 0x0000009000007945 */ /* 0x000fd80003800200 */
[----:B------:R-:W-:Y:S05]  /*8490*/  @P0 BRA `(.L_x_129) ;  /* 0x0000000000140947 */ /* 0x000fea0003800000 */
[----:B------:R-:W1:Y:S02]  /*84a0*/  LDCU.64 UR4, c[0x0][0x888] ;  /* 0x00011100ff0477ac */ /* 0x000e640008000a00 */
[----:B-1----:R-:W-:-:S04]  /*84b0*/  ISETP.NE.U32.AND P0, PT, RZ, UR4, PT ;  /* 0x00000004ff007c0c */ /* 0x002fc8000bf05070 */
[----:B------:R-:W-:-:S13]  /*84c0*/  ISETP.NE.AND.EX P0, PT, RZ, UR5, PT, P0 ;  /* 0x00000005ff007c0c */ /* 0x000fda000bf05300 */
[----:B------:R-:W-:Y:S05]  /*84d0*/  @!P0 EXIT ;  /* 0x000000000000894d */ /* 0x000fea0003800000 */
[----:B------:R-:W-:Y:S05]  /*84e0*/  BRA `(.L_x_130) ;  /* 0x0000000000087947 */ /* 0x000fea0003800000 */
.L_x_129:
[----:B------:R-:W-:-:S13]  /*84f0*/  FSETP.NEU.AND P0, PT, R35, RZ, PT ;  /* 0x000000ff2300720b */ /* 0x000fda0003f0d000 */
[----:B------:R-:W-:Y:S05]  /*8500*/  @!P0 EXIT ;  /* 0x000000000000894d */ /* 0x000fea0003800000 */
.L_x_130:
[----:B------:R-:W-:Y:S05]  /*8510*/  BSYNC.RECONVERGENT B0 ;  /* 0x0000000000007941 */ /* 0x000fea0003800200 */
.L_x_127:
[----:B------:R-:W-:Y:S01]  /*8520*/  ULEA UR4, UR51, UR48, 0x3 ;  /* 0x0000003033047291 */ /* 0x000fe2000f8e18ff */
[----:B------:R-:W-:-:S04]  /*8530*/  DEPBAR.LE SB0, 0x0 ;  /* 0x000080000000791a */ /* 0x000fc80000000000 */
[----:B------:R-:W-:-:S04]  /*8540*/  UIADD3 UR4, UPT, UPT, UR4, 0x60, URZ ;  /* 0x0000006004047890 */ /* 0x000fc8000fffe0ff */
[----:B------:R-:W-:-:S09]  /*8550*/  UPRMT UR4, UR37, 0x654, UR4 ;  /* 0x0000065425047896 */ /* 0x000fd20008000004 */
[----:B------:R-:W-:Y:S01]  /*8560*/  SYNCS.ARRIVE.TRANS64.RED.A1T0 RZ, [UR4], RZ ;  /* 0x000000ffffff79a7 */ /* 0x000fe20008100404 */
[----:B------:R-:W-:Y:S05]  /*8570*/  EXIT ;  /* 0x000000000000794d */ /* 0x000fea0003800000 */
.L_x_19:
[----:B--2---:R2:W1:Y:S02]  /*8580*/  SYNCS.PHASECHK.TRANS64.TRYWAIT P0, [R2+URZ+0x100], R3 ;  /* 0x00010003020075a7 */ /* 0x00446400080011ff */
[----:B-1----:R-:W-:Y:S05]  /*8590*/  @!P0 NANOSLEEP.SYNCS 0x989680 ;  /* 0x009896800000895d */ /* 0x002fea0003900000 */
[----:B------:R-:W1:Y:S02]  /*85a0*/  @!P0 SYNCS.PHASECHK.TRANS64 P0, [R2+URZ+0x100], R3 ;  /* 0x00010003020085a7 */ /* 0x000e6400080010ff */
[----:B-1----:R-:W-:Y:S05]  /*85b0*/  @!P0 BRA `(.L_x_19) ;  /* 0xfffffffc00f08947 */ /* 0x002fea000383ffff */
[----:B------:R-:W-:Y:S05]  /*85c0*/  BRA `(.L_x_131) ;  /* 0xffffff9000047947 */ /* 0x000fea000383ffff */
.L_x_22:
[----:B-1----:R-:W-:-:S07]  /*85d0*/  MOV R2, UR33 ;  /* 0x0000002100027c02 */ /* 0x002fce0008000f00 */
.L_x_132:
[----:B-1----:R1:W2:Y:S02]  /*85e0*/  SYNCS.PHASECHK.TRANS64.TRYWAIT P0, [R2+URZ+0x20], R4 ;  /* 0x00002004020075a7 */ /* 0x0022a400080011ff */
[----:B--2---:R-:W-:Y:S05]  /*85f0*/  @!P0 NANOSLEEP.SYNCS 0x989680 ;  /* 0x009896800000895d */ /* 0x004fea0003900000 */
[----:B------:R-:W2:Y:S02]  /*8600*/  @!P0 SYNCS.PHASECHK.TRANS64 P0, [R2+URZ+0x20], R4 ;  /* 0x00002004020085a7 */ /* 0x000ea400080010ff */
[----:B--2---:R-:W-:Y:S05]  /*8610*/  @!P0 BRA `(.L_x_132) ;  /* 0xfffffffc00f08947 */ /* 0x004fea000383ffff */
[----:B------:R-:W-:Y:S05]  /*8620*/  BRA `(.L_x_21) ;  /* 0xffffff9000547947 */ /* 0x000fea000383ffff */
.L_x_28:
[----:B-1----:R-:W-:-:S07]  /*8630*/  MOV R2, UR33 ;  /* 0x0000002100027c02 */ /* 0x002fce0008000f00 */
.L_x_133:
[----:B-1----:R1:W2:Y:S02]  /*8640*/  SYNCS.PHASECHK.TRANS64.TRYWAIT P0, [R2+URZ+0x20], R4 ;  /* 0x00002004020075a7 */ /* 0x0022a400080011ff */
[----:B--2---:R-:W-:Y:S05]  /*8650*/  @!P0 NANOSLEEP.SYNCS 0x989680 ;  /* 0x009896800000895d */ /* 0x004fea0003900000 */
[----:B------:R-:W2:Y:S02]  /*8660*/  @!P0 SYNCS.PHASECHK.TRANS64 P0, [R2+URZ+0x20], R4 ;  /* 0x00002004020085a7 */ /* 0x000ea400080010ff */
[----:B--2---:R-:W-:Y:S05]  /*8670*/  @!P0 BRA `(.L_x_133) ;  /* 0xfffffffc00f08947 */ /* 0x004fea000383ffff */
[----:B------:R-:W-:Y:S05]  /*8680*/  BRA `(.L_x_27) ;  /* 0xffffff94002c7947 */ /* 0x000fea000383ffff */
.L_x_32:
[----:B-1----:R1:W2:Y:S02]  /*8690*/  SYNCS.PHASECHK.TRANS64.TRYWAIT P0, [R2+URZ+0x90], R3 ;  /* 0x00009003020075a7 */ /* 0x0022a400080011ff */
[----:B--2---:R-:W-:Y:S05]  /*86a0*/  @!P0 NANOSLEEP.SYNCS 0x989680 ;  /* 0x009896800000895d */ /* 0x004fea0003900000 */
[----:B------:R-:W2:Y:S02]  /*86b0*/  @!P0 SYNCS.PHASECHK.TRANS64 P0, [R2+URZ+0x90], R3 ;  /* 0x00009003020085a7 */ /* 0x000ea400080010ff */
[----:B--2---:R-:W-:Y:S05]  /*86c0*/  @!P0 BRA `(.L_x_32) ;  /* 0xfffffffc00f08947 */ /* 0x004fea000383ffff */
[----:B------:R-:W-:Y:S05]  /*86d0*/  BRA `(.L_x_134) ;  /* 0xffffff9400e47947 */ /* 0x000fea000383ffff */
.L_x_36:
[----:B----4-:R-:W-:-:S07]  /*86e0*/  MOV R0, UR5 ;  /* 0x0000000500007c02 */ /* 0x010fce0008000f00 */
.L_x_135:
[----:B-1----:R1:W2:Y:S02]  /*86f0*/  SYNCS.PHASECHK.TRANS64.TRYWAIT P0, [R0+URZ], R2 ;  /* 0x00000002000075a7 */ /* 0x0022a400080011ff */
[----:B--2---:R-:W-:Y:S05]  /*8700*/  @!P0 NANOSLEEP.SYNCS 0x989680 ;  /* 0x009896800000895d */ /* 0x004fea0003900000 */
[----:B------:R-:W2:Y:S02]  /*8710*/  @!P0 SYNCS.PHASECHK.TRANS64 P0, [R0+URZ], R2 ;  /* 0x00000002000085a7 */ /* 0x000ea400080010ff */
[----:B--2---:R-:W-:Y:S05]  /*8720*/  @!P0 BRA `(.L_x_135) ;  /* 0xfffffffc00f08947 */ /* 0x004fea000383ffff */
[----:B------:R-:W-:Y:S05]  /*8730*/  BRA `(.L_x_136) ;  /* 0xffffff9c00547947 */ /* 0x000fea000383ffff */
.L_x_37:
[----:B----4-:R-:W-:-:S07]  /*8740*/  MOV R0, UR5 ;  /* 0x0000000500007c02 */ /* 0x010fce0008000f00 */
.L_x_137:
[----:B-1----:R1:W2:Y:S02]  /*8750*/  SYNCS.PHASECHK.TRANS64.TRYWAIT P0, [R0+URZ], R3 ;  /* 0x00000003000075a7 */ /* 0x0022a400080011ff */
[----:B--2---:R-:W-:Y:S05]  /*8760*/  @!P0 NANOSLEEP.SYNCS 0x989680 ;  /* 0x009896800000895d */ /* 0x004fea0003900000 */
[----:B------:R-:W2:Y:S02]  /*8770*/  @!P0 SYNCS.PHASECHK.TRANS64 P0, [R0+URZ], R3 ;  /* 0x00000003000085a7 */ /* 0x000ea400080010ff */
[----:B--2---:R-:W-:Y:S05]  /*8780*/  @!P0 BRA `(.L_x_137) ;  /* 0xfffffffc00f08947 */ /* 0x004fea000383ffff */
[----:B------:R-:W-:Y:S05]  /*8790*/  BRA `(.L_x_138) ;  /* 0xffffff9c00607947 */ /* 0x000fea000383ffff */
.L_x_38:
[----:B----4-:R-:W-:-:S07]  /*87a0*/  MOV R0, UR5 ;  /* 0x0000000500007c02 */ /* 0x010fce0008000f00 */
.L_x_139:
[----:B-1----:R1:W2:Y:S02]  /*87b0*/  SYNCS.PHASECHK.TRANS64.TRYWAIT P0, [R0+URZ], R3 ;  /* 0x00000003000075a7 */ /* 0x0022a400080011ff */
[----:B--2---:R-:W-:Y:S05]  /*87c0*/  @!P0 NANOSLEEP.SYNCS 0x989680 ;  /* 0x009896800000895d */ /* 0x004fea0003900000 */
[----:B------:R-:W2:Y:S02]  /*87d0*/  @!P0 SYNCS.PHASECHK.TRANS64 P0, [R0+URZ], R3 ;  /* 0x00000003000085a7 */ /* 0x000ea400080010ff */
[----:B--2---:R-:W-:Y:S05]  /*87e0*/  @!P0 BRA `(.L_x_139) ;  /* 0xfffffffc00f08947 */ /* 0x004fea000383ffff */
[----:B------:R-:W-:Y:S05]  /*87f0*/  BRA `(.L_x_140) ;  /* 0xffffff9c006c7947 */ /* 0x000fea000383ffff */
.L_x_41:
[----:B-1----:R1:W2:Y:S02]  /*8800*/  SYNCS.PHASECHK.TRANS64.TRYWAIT P0, [R0+URZ+0xf0], R4 ;  /* 0x0000f004000075a7 */ /* 0x0022a400080011ff */
[----:B--2---:R-:W-:Y:S05]  /*8810*/  @!P0 NANOSLEEP.SYNCS 0x989680 ;  /* 0x009896800000895d */ /* 0x004fea0003900000 */
[----:B------:R-:W2:Y:S02]  /*8820*/  @!P0 SYNCS.PHASECHK.TRANS64 P0, [R0+URZ+0xf0], R4 ;  /* 0x0000f004000085a7 */ /* 0x000ea400080010ff */
[----:B--2---:R-:W-:Y:S05]  /*8830*/  @!P0 BRA `(.L_x_41) ;  /* 0xfffffffc00f08947 */ /* 0x004fea000383ffff */
[----:B------:R-:W-:Y:S05]  /*8840*/  BRA `(.L_x_141) ;  /* 0xffffff9c00c87947 */ /* 0x000fea000383ffff */
.L_x_42:
[----:B------:R-:W-:-:S07]  /*8850*/  MOV R0, UR5 ;  /* 0x0000000500007c02 */ /* 0x000fce0008000f00 */
.L_x_142:
[----:B-1----:R1:W2:Y:S02]  /*8860*/  SYNCS.PHASECHK.TRANS64.TRYWAIT P0, [R0+URZ+0xa0], R5 ;  /* 0x0000a005000075a7 */ /* 0x0022a400080011ff */
[----:B--2---:R-:W-:Y:S05]  /*8870*/  @!P0 NANOSLEEP.SYNCS 0x989680 ;  /* 0x009896800000895d */ /* 0x004fea0003900000 */
[----:B------:R-:W2:Y:S02]  /*8880*/  @!P0 SYNCS.PHASECHK.TRANS64 P0, [R0+URZ+0xa0], R5 ;  /* 0x0000a005000085a7 */ /* 0x000ea400080010ff */
[----:B--2---:R-:W-:Y:S05]  /*8890*/  @!P0 BRA `(.L_x_142) ;  /* 0xfffffffc00f08947 */ /* 0x004fea000383ffff */
[----:B------:R-:W-:Y:S05]  /*88a0*/  BRA `(.L_x_143) ;  /* 0xffffff9c00d87947 */ /* 0x000fea000383ffff */
.L_x_43:
[----:B-1----:R1:W2:Y:S02]  /*88b0*/  SYNCS.PHASECHK.TRANS64.TRYWAIT P1, [R0+URZ+0x90], R4 ;  /* 0x00009004000075a7 */ /* 0x0022a400080211ff */
[----:B--2---:R-:W-:Y:S05]  /*88c0*/  @!P1 NANOSLEEP.SYNCS 0x989680 ;  /* 0x009896800000995d */ /* 0x004fea0003900000 */
[----:B------:R-:W2:Y:S02]  /*88d0*/  @!P1 SYNCS.PHASECHK.TRANS64 P1, [R0+URZ+0x90], R4 ;  /* 0x00009004000095a7 */ /* 0x000ea400080210ff */
[----:B--2---:R-:W-:Y:S05]  /*88e0*/  @!P1 BRA `(.L_x_43) ;  /* 0xfffffffc00f09947 */ /* 0x004fea000383ffff */
[----:B------:R-:W-:Y:S05]  /*88f0*/  BRA `(.L_x_144) ;  /* 0xffffffa000087947 */ /* 0x000fea000383ffff */
.L_x_46:
[----:B------:R-:W-:-:S07]  /*8900*/  MOV R0, UR5 ;  /* 0x0000000500007c02 */ /* 0x000fce0008000f00 */
.L_x_145:
[----:B-1----:R1:W2:Y:S02]  /*8910*/  SYNCS.PHASECHK.TRANS64.TRYWAIT P0, [R0+URZ+0xa0], R2 ;  /* 0x0000a002000075a7 */ /* 0x0022a400080011ff */
[----:B--2---:R-:W-:Y:S05]  /*8920*/  @!P0 NANOSLEEP.SYNCS 0x989680 ;  /* 0x009896800000895d */ /* 0x004fea0003900000 */
[----:B------:R-:W2:Y:S02]  /*8930*/  @!P0 SYNCS.PHASECHK.TRANS64 P0, [R0+URZ+0xa0], R2 ;  /* 0x0000a002000085a7 */ /* 0x000ea400080010ff */
[----:B--2---:R-:W-:Y:S05]  /*8940*/  @!P0 BRA `(.L_x_145) ;  /* 0xfffffffc00f08947 */ /* 0x004fea000383ffff */
[----:B------:R-:W-:Y:S05]  /*8950*/  BRA `(.L_x_45) ;  /* 0xffffffa0005c7947 */ /* 0x000fea000383ffff */
.L_x_53:
[----:B-1----:R1:W2:Y:S02]  /*8960*/  SYNCS.PHASECHK.TRANS64.TRYWAIT P1, [R0+URZ+0x90], R2 ;  /* 0x00009002000075a7 */ /* 0x0022a400080211ff */
[----:B--2---:R-:W-:Y:S05]  /*8970*/  @!P1 NANOSLEEP.SYNCS 0x989680 ;  /* 0x009896800000995d */ /* 0x004fea0003900000 */
[----:B------:R-:W2:Y:S02]  /*8980*/  @!P1 SYNCS.PHASECHK.TRANS64 P1, [R0+URZ+0x90], R2 ;  /* 0x00009002000095a7 */ /* 0x000ea400080210ff */
[----:B--2---:R-:W-:Y:S05]  /*8990*/  @!P1 BRA `(.L_x_53) ;  /* 0xfffffffc00f09947 */ /* 0x004fea000383ffff */
[----:B------:R-:W-:Y:S05]  /*89a0*/  BRA `(.L_x_146) ;  /* 0xffffffa400ec7947 */ /* 0x000fea000383ffff */
.L_x_54:
[----:B------:R-:W-:-:S07]  /*89b0*/  MOV R2, UR6 ;  /* 0x0000000600027c02 */ /* 0x000fce0008000f00 */
.L_x_147:
[----:B-1----:R1:W2:Y:S02]  /*89c0*/  SYNCS.PHASECHK.TRANS64.TRYWAIT P0, [R2+URZ+0xd0], R0 ;  /* 0x0000d000020075a7 */ /* 0x0022a400080011ff */
[----:B--2---:R-:W-:Y:S05]  /*89d0*/  @!P0 NANOSLEEP.SYNCS 0x989680 ;  /* 0x009896800000895d */ /* 0x004fea0003900000 */
[----:B------:R-:W2:Y:S02]  /*89e0*/  @!P0 SYNCS.PHASECHK.TRANS64 P0, [R2+URZ+0xd0], R0 ;  /* 0x0000d000020085a7 */ /* 0x000ea400080010ff */
[----:B--2---:R-:W-:Y:S05]  /*89f0*/  @!P0 BRA `(.L_x_147) ;  /* 0xfffffffc00f08947 */ /* 0x004fea000383ffff */
[----:B------:R-:W-:Y:S05]  /*8a00*/  BRA `(.L_x_148) ;  /* 0xffffffa8003c7947 */ /* 0x000fea000383ffff */
.L_x_57:
[----:B------:R-:W-:Y:S07]  /*8a10*/  MOV R0, UR11 ;  /* 0x0000000b00007c02 */ /* 0x000fee0008000f00 */
.L_x_149:
[----:B-1----:R1:W2:Y:S02]  /*8a20*/  SYNCS.PHASECHK.TRANS64.TRYWAIT P0, [R0+URZ], R2 ;  /* 0x00000002000075a7 */ /* 0x0022a400080011ff */
[----:B--2---:R-:W-:Y:S05]  /*8a30*/  @!P0 NANOSLEEP.SYNCS 0x989680 ;  /* 0x009896800000895d */ /* 0x004fea0003900000 */
[----:B------:R-:W2:Y:S02]  /*8a40*/  @!P0 SYNCS.PHASECHK.TRANS64 P0, [R0+URZ], R2 ;  /* 0x00000002000085a7 */ /* 0x000ea400080010ff */
[----:B--2---:R-:W-:Y:S05]  /*8a50*/  @!P0 BRA `(.L_x_149) ;  /* 0xfffffffc00f08947 */ /* 0x004fea000383ffff */
[----:B------:R-:W-:Y:S05]  /*8a60*/  BRA `(.L_x_56) ;  /* 0xffffffa800587947 */ /* 0x000fea000383ffff */
.L_x_60:
[----:B------:R-:W-:-:S07]  /*8a70*/  MOV R0, UR6 ;  /* 0x0000000600007c02 */ /* 0x000fce0008000f00 */
.L_x_150:
[----:B--2---:R2:W4:Y:S02]  /*8a80*/  SYNCS.PHASECHK.TRANS64.TRYWAIT P0, [R0+URZ], R2 ;  /* 0x00000002000075a7 */ /* 0x00452400080011ff */
[----:B----4-:R-:W-:Y:S05]  /*8a90*/  @!P0 NANOSLEEP.SYNCS 0x989680 ;  /* 0x009896800000895d */ /* 0x010fea0003900000 */
[----:B------:R-:W4:Y:S02]  /*8aa0*/  @!P0 SYNCS.PHASECHK.TRANS64 P0, [R0+URZ], R2 ;  /* 0x00000002000085a7 */ /* 0x000f2400080010ff */
[----:B----4-:R-:W-:Y:S05]  /*8ab0*/  @!P0 BRA `(.L_x_150) ;  /* 0xfffffffc00f08947 */ /* 0x010fea000383ffff */
[----:B------:R-:W-:Y:S05]  /*8ac0*/  BRA `(.L_x_151) ;  /* 0xffffffac00847947 */ /* 0x000fea000383ffff */
.L_x_61:
[----:B------:R-:W-:-:S07]  /*8ad0*/  MOV R0, UR6 ;  /* 0x0000000600007c02 */ /* 0x000fce0008000f00 */
.L_x_152:
[----:B-1----:R1:W2:Y:S02]  /*8ae0*/  SYNCS.PHASECHK.TRANS64.TRYWAIT P0, [R0+URZ], R3 ;  /* 0x00000003000075a7 */ /* 0x0022a400080011ff */
[----:B--2---:R-:W-:Y:S05]  /*8af0*/  @!P0 NANOSLEEP.SYNCS 0x989680 ;  /* 0x009896800000895d */ /* 0x004fea0003900000 */
[----:B------:R-:W2:Y:S02]  /*8b00*/  @!P0 SYNCS.PHASECHK.TRANS64 P0, [R0+URZ], R3 ;  /* 0x00000003000085a7 */ /* 0x000ea400080010ff */
[----:B--2---:R-:W-:Y:S05]  /*8b10*/  @!P0 BRA `(.L_x_152) ;  /* 0xfffffffc00f08947 */ /* 0x004fea000383ffff */
[----:B------:R-:W-:Y:S05]  /*8b20*/  BRA `(.L_x_153) ;  /* 0xffffffac00907947 */ /* 0x000fea000383ffff */
.L_x_62:
[----:B------:R-:W-:-:S07]  /*8b30*/  MOV R0, UR6 ;  /* 0x0000000600007c02 */ /* 0x000fce0008000f00 */
.L_x_154:
[----:B-1----:R1:W2:Y:S02]  /*8b40*/  SYNCS.PHASECHK.TRANS64.TRYWAIT P0, [R0+URZ], R3 ;  /* 0x00000003000075a7 */ /* 0x0022a400080011ff */
[----:B--2---:R-:W-:Y:S05]  /*8b50*/  @!P0 NANOSLEEP.SYNCS 0x989680 ;  /* 0x009896800000895d */ /* 0x004fea0003900000 */
[----:B------:R-:W2:Y:S02]  /*8b60*/  @!P0 SYNCS.PHASECHK.TRANS64 P0, [R0+URZ], R3 ;  /* 0x00000003000085a7 */ /* 0x000ea400080010ff */
[----:B--2---:R-:W-:Y:S05]  /*8b70*/  @!P0 BRA `(.L_x_154) ;  /* 0xfffffffc00f08947 */ /* 0x004fea000383ffff */
[----:B------:R-:W-:Y:S05]  /*8b80*/  BRA `(.L_x_155) ;  /* 0xffffffac009c7947 */ /* 0x000fea000383ffff */
.L_x_63:
[----:B-1----:R-:W-:-:S07]  /*8b90*/  MOV R0, UR7 ;  /* 0x0000000700007c02 */ /* 0x002fce0008000f00 */
.L_x_156:
[----:B-1----:R1:W2:Y:S02]  /*8ba0*/  SYNCS.PHASECHK.TRANS64.TRYWAIT P0, [R0+URZ], R2 ;  /* 0x00000002000075a7 */ /* 0x0022a400080011ff */
[----:B--2---:R-:W-:Y:S05]  /*8bb0*/  @!P0 NANOSLEEP.SYNCS 0x989680 ;  /* 0x009896800000895d */ /* 0x004fea0003900000 */
[----:B------:R-:W2:Y:S02]  /*8bc0*/  @!P0 SYNCS.PHASECHK.TRANS64 P0, [R0+URZ], R2 ;  /* 0x00000002000085a7 */ /* 0x000ea400080010ff */
[----:B--2---:R-:W-:Y:S05]  /*8bd0*/  @!P0 BRA `(.L_x_156) ;  /* 0xfffffffc00f08947 */ /* 0x004fea000383ffff */
[----:B------:R-:W-:Y:S05]  /*8be0*/  BRA `(.L_x_157) ;  /* 0xffffffac00a87947 */ /* 0x000fea000383ffff */
.L_x_68:
[----:B--2---:R2:W3:Y:S02]  /*8bf0*/  SYNCS.PHASECHK.TRANS64.TRYWAIT P0, [R0+URZ+0x90], R2 ;  /* 0x00009002000075a7 */ /* 0x0044e400080011ff */
[----:B---3--:R-:W-:Y:S05]  /*8c00*/  @!P0 NANOSLEEP.SYNCS 0x989680 ;  /* 0x009896800000895d */ /* 0x008fea0003900000 */
[----:B------:R-:W3:Y:S02]  /*8c10*/  @!P0 SYNCS.PHASECHK.TRANS64 P0, [R0+URZ+0x90], R2 ;  /* 0x00009002000085a7 */ /* 0x000ee400080010ff */
[----:B---3--:R-:W-:Y:S05]  /*8c20*/  @!P0 BRA `(.L_x_68) ;  /* 0xfffffffc00f08947 */ /* 0x008fea000383ffff */
[----:B------:R-:W-:Y:S05]  /*8c30*/  BRA `(.L_x_158) ;  /* 0xffffffb000b07947 */ /* 0x000fea000383ffff */
.L_x_71:
[----:B------:R-:W-:Y:S07]  /*8c40*/  MOV R0, UR7 ;  /* 0x0000000700007c02 */ /* 0x000fee0008000f00 */
.L_x_159:
[----:B--2---:R2:W3:Y:S02]  /*8c50*/  SYNCS.PHASECHK.TRANS64.TRYWAIT P0, [R0+URZ+0x88], R2 ;  /* 0x00008802000075a7 */ /* 0x0044e400080011ff */
[----:B---3--:R-:W-:Y:S05]  /*8c60*/  @!P0 NANOSLEEP.SYNCS 0x989680 ;  /* 0x009896800000895d */ /* 0x008fea0003900000 */
[----:B------:R-:W3:Y:S02]  /*8c70*/  @!P0 SYNCS.PHASECHK.TRANS64 P0, [R0+URZ+0x88], R2 ;  /* 0x00008802000085a7 */ /* 0x000ee400080010ff */
[----:B---3--:R-:W-:Y:S05]  /*8c80*/  @!P0 BRA `(.L_x_159) ;  /* 0xfffffffc00f08947 */ /* 0x008fea000383ffff */
[----:B------:R-:W-:Y:S05]  /*8c90*/  BRA `(.L_x_70) ;  /* 0xffffffb400907947 */ /* 0x000fea000383ffff */
.L_x_74:
[----:B------:R-:W-:Y:S07]  /*8ca0*/  MOV R0, UR7 ;  /* 0x0000000700007c02 */ /* 0x000fee0008000f00 */
.L_x_160:
[----:B-1----:R1:W2:Y:S02]  /*8cb0*/  SYNCS.PHASECHK.TRANS64.TRYWAIT P0, [R0+URZ+0x60], R14 ;  /* 0x0000600e000075a7 */ /* 0x0022a400080011ff */
[----:B--2---:R-:W-:Y:S05]  /*8cc0*/  @!P0 NANOSLEEP.SYNCS 0x989680 ;  /* 0x009896800000895d */ /* 0x004fea0003900000 */
[----:B------:R-:W2:Y:S02]  /*8cd0*/  @!P0 SYNCS.PHASECHK.TRANS64 P0, [R0+URZ+0x60], R14 ;  /* 0x0000600e000085a7 */ /* 0x000ea400080010ff */
[----:B--2---:R-:W-:Y:S05]  /*8ce0*/  @!P0 BRA `(.L_x_160) ;  /* 0xfffffffc00f08947 */ /* 0x004fea000383ffff */
[----:B------:R-:W-:Y:S05]  /*8cf0*/  BRA `(.L_x_161) ;  /* 0xffffffb800087947 */ /* 0x000fea000383ffff */
.L_x_75:
[----:B------:R-:W-:Y:S07]  /*8d00*/  MOV R0, UR7 ;  /* 0x0000000700007c02 */ /* 0x000fee0008000f00 */
.L_x_162:
[----:B-1----:R1:W2:Y:S02]  /*8d10*/  SYNCS.PHASECHK.TRANS64.TRYWAIT P0, [R0+URZ+0x68], R14 ;  /* 0x0000680e000075a7 */ /* 0x0022a400080011ff */
[----:B--2---:R-:W-:Y:S05]  /*8d20*/  @!P0 NANOSLEEP.SYNCS 0x989680 ;  /* 0x009896800000895d */ /* 0x004fea0003900000 */
[----:B------:R-:W2:Y:S02]  /*8d30*/  @!P0 SYNCS.PHASECHK.TRANS64 P0, [R0+URZ+0x68], R14 ;  /* 0x0000680e000085a7 */ /* 0x000ea400080010ff */
[----:B--2---:R-:W-:Y:S05]  /*8d40*/  @!P0 BRA `(.L_x_162) ;  /* 0xfffffffc00f08947 */ /* 0x004fea000383ffff */
[----:B------:R-:W-:Y:S05]  /*8d50*/  BRA `(.L_x_163) ;  /* 0xffffffb800407947 */ /* 0x000fea000383ffff */
.L_x_76:
[----:B------:R-:W-:Y:S07]  /*8d60*/  MOV R0, UR7 ;  /* 0x0000000700007c02 */ /* 0x000fee0008000f00 */
.L_x_164:
[----:B-1----:R1:W2:Y:S02]  /*8d70*/  SYNCS.PHASECHK.TRANS64.TRYWAIT P0, [R0+URZ+0x70], R14 ;  /* 0x0000700e000075a7 */ /* 0x0022a400080011ff */
[----:B--2---:R-:W-:Y:S05]  /*8d80*/  @!P0 NANOSLEEP.SYNCS 0x989680 ;  /* 0x009896800000895d */ /* 0x004fea0003900000 */
[----:B------:R-:W2:Y:S02]  /*8d90*/  @!P0 SYNCS.PHASECHK.TRANS64 P0, [R0+URZ+0x70], R14 ;  /* 0x0000700e000085a7 */ /* 0x000ea400080010ff */
[----:B--2---:R-:W-:Y:S05]  /*8da0*/  @!P0 BRA `(.L_x_164) ;  /* 0xfffffffc00f08947 */ /* 0x004fea000383ffff */
[----:B------:R-:W-:Y:S05]  /*8db0*/  BRA `(.L_x_165) ;  /* 0xffffffb800847947 */ /* 0x000fea000383ffff */
.L_x_77:
[----:B------:R-:W-:Y:S07]  /*8dc0*/  MOV R0, UR7 ;  /* 0x0000000700007c02 */ /* 0x000fee0008000f00 */
.L_x_166:
[----:B-1----:R1:W2:Y:S02]  /*8dd0*/  SYNCS.PHASECHK.TRANS64.TRYWAIT P0, [R0+URZ+0x78], R14 ;  /* 0x0000780e000075a7 */ /* 0x0022a400080011ff */
[----:B--2---:R-:W-:Y:S05]  /*8de0*/  @!P0 NANOSLEEP.SYNCS 0x989680 ;  /* 0x009896800000895d */ /* 0x004fea0003900000 */
[----:B------:R-:W2:Y:S02]  /*8df0*/  @!P0 SYNCS.PHASECHK.TRANS64 P0, [R0+URZ+0x78], R14 ;  /* 0x0000780e000085a7 */ /* 0x000ea400080010ff */
[----:B--2---:R-:W-:Y:S05]  /*8e00*/  @!P0 BRA `(.L_x_166) ;  /* 0xfffffffc00f08947 */ /* 0x004fea000383ffff */
[----:B------:R-:W-:Y:S05]  /*8e10*/  BRA `(.L_x_167) ;  /* 0xffffffbc00087947 */ /* 0x000fea000383ffff */
.L_x_79:
[----:B------:R-:W-:-:S07]  /*8e20*/  MOV R0, UR7 ;  /* 0x0000000700007c02 */ /* 0x000fce0008000f00 */
.L_x_168:
[----:B-1----:R1:W3:Y:S02]  /*8e30*/  SYNCS.PHASECHK.TRANS64.TRYWAIT P0, [R0+URZ+0x60], R2 ;  /* 0x00006002000075a7 */ /* 0x0022e400080011ff */
[----:B---3--:R-:W-:Y:S05]  /*8e40*/  @!P0 NANOSLEEP.SYNCS 0x989680 ;  /* 0x009896800000895d */ /* 0x008fea0003900000 */
[----:B------:R-:W3:Y:S02]  /*8e50*/  @!P0 SYNCS.PHASECHK.TRANS64 P0, [R0+URZ+0x60], R2 ;  /* 0x00006002000085a7 */ /* 0x000ee400080010ff */
[----:B---3--:R-:W-:Y:S05]  /*8e60*/  @!P0 BRA `(.L_x_168) ;  /* 0xfffffffc00f08947 */ /* 0x008fea000383ffff */
[----:B------:R-:W-:Y:S05]  /*8e70*/  BRA `(.L_x_169) ;  /* 0xffffffbc00787947 */ /* 0x000fea000383ffff */
.L_x_80:
[----:B-1----:R-:W-:-:S07]  /*8e80*/  MOV R0, UR7 ;  /* 0x0000000700007c02 */ /* 0x002fce0008000f00 */
.L_x_170:
[----:B-1----:R1:W3:Y:S02]  /*8e90*/  SYNCS.PHASECHK.TRANS64.TRYWAIT P0, [R0+URZ+0x68], R2 ;  /* 0x00006802000075a7 */ /* 0x0022e400080011ff */
[----:B---3--:R-:W-:Y:S05]  /*8ea0*/  @!P0 NANOSLEEP.SYNCS 0x989680 ;  /* 0x009896800000895d */ /* 0x008fea0003900000 */
[----:B------:R-:W3:Y:S02]  /*8eb0*/  @!P0 SYNCS.PHASECHK.TRANS64 P0, [R0+URZ+0x68], R2 ;  /* 0x00006802000085a7 */ /* 0x000ee400080010ff */
[----:B---3--:R-:W-:Y:S05]  /*8ec0*/  @!P0 BRA `(.L_x_170) ;  /* 0xfffffffc00f08947 */ /* 0x008fea000383ffff */
[----:B------:R-:W-:Y:S05]  /*8ed0*/  BRA `(.L_x_171) ;  /* 0xffffffbc00687947 */ /* 0x000fea000383ffff */
.L_x_81:
[----:B-1----:R-:W-:-:S07]  /*8ee0*/  MOV R0, UR7 ;  /* 0x0000000700007c02 */ /* 0x002fce0008000f00 */
.L_x_172:
[----:B-1----:R1:W3:Y:S02]  /*8ef0*/  SYNCS.PHASECHK.TRANS64.TRYWAIT P0, [R0+URZ+0x70], R2 ;  /* 0x00007002000075a7 */ /* 0x0022e400080011ff */
[----:B---3--:R-:W-:Y:S05]  /*8f00*/  @!P0 NANOSLEEP.SYNCS 0x989680 ;  /* 0x009896800000895d */ /* 0x008fea0003900000 */
[----:B------:R-:W3:Y:S02]  /*8f10*/  @!P0 SYNCS.PHASECHK.TRANS64 P0, [R0+URZ+0x70], R2 ;  /* 0x00007002000085a7 */ /* 0x000ee400080010ff */
[----:B---3--:R-:W-:Y:S05]  /*8f20*/  @!P0 BRA `(.L_x_172) ;  /* 0xfffffffc00f08947 */ /* 0x008fea000383ffff */
[----:B------:R-:W-:Y:S05]  /*8f30*/  BRA `(.L_x_173) ;  /* 0xffffffbc00587947 */ /* 0x000fea000383ffff */
.L_x_83:
[----:B--2---:R2:W4:Y:S02]  /*8f40*/  SYNCS.PHASECHK.TRANS64.TRYWAIT P0, [R0+URZ+0x90], R2 ;  /* 0x00009002000075a7 */ /* 0x00452400080011ff */
[----:B----4-:R-:W-:Y:S05]  /*8f50*/  @!P0 NANOSLEEP.SYNCS 0x989680 ;  /* 0x009896800000895d */ /* 0x010fea0003900000 */
[----:B------:R-:W4:Y:S02]  /*8f60*/  @!P0 SYNCS.PHASECHK.TRANS64 P0, [R0+URZ+0x90], R2 ;  /* 0x00009002000085a7 */ /* 0x000f2400080010ff */
[----:B----4-:R-:W-:Y:S05]  /*8f70*/  @!P0 BRA `(.L_x_83) ;  /* 0xfffffffc00f08947 */ /* 0x010fea000383ffff */
[----:B------:R-:W-:Y:S05]  /*8f80*/  BRA `(.L_x_174) ;  /* 0xffffffc000307947 */ /* 0x000fea000383ffff */
.L_x_94:
[----:B-1----:R-:W-:Y:S04]  /*8f90*/  MOV R0, UR48 ;  /* 0x0000003000007c02 */ /* 0x002fe80008000f00 */
[----:B------:R1:W3:Y:S03]  /*8fa0*/  SYNCS.PHASECHK.TRANS64.TRYWAIT P1, [R0+URZ+0x40], R3 ;  /* 0x00004003000075a7 */ /* 0x0002e600080211ff */
[----:B---3--:R-:W-:Y:S05]  /*8fb0*/  @!P1 NANOSLEEP.SYNCS 0x989680 ;  /* 0x009896800000995d */ /* 0x008fea0003900000 */
[----:B------:R-:W3:Y:S02]  /*8fc0*/  @!P1 SYNCS.PHASECHK.TRANS64 P1, [R0+URZ+0x40], R3 ;  /* 0x00004003000095a7 */ /* 0x000ee400080210ff */
[----:B---3--:R-:W-:Y:S05]  /*8fd0*/  @!P1 BRA `(.L_x_94) ;  /* 0xfffffffc00ec9947 */ /* 0x008fea000383ffff */
[----:B------:R-:W-:Y:S05]  /*8fe0*/  BRA `(.L_x_93) ;  /* 0xffffffcc00687947 */ /* 0x000fea000383ffff */
.L_x_96:
[----:B-1----:R1:W2:Y:S02]  /*8ff0*/  SYNCS.PHASECHK.TRANS64.TRYWAIT P0, [R84+URZ+0xb0], R2 ;  /* 0x0000b002540075a7 */ /* 0x0022a400080011ff */
[----:B--2---:R-:W-:Y:S05]  /*9000*/  @!P0 NANOSLEEP.SYNCS 0x989680 ;  /* 0x009896800000895d */ /* 0x004fea0003900000 */
[----:B------:R-:W2:Y:S02]  /*9010*/  @!P0 SYNCS.PHASECHK.TRANS64 P0, [R84+URZ+0xb0], R2 ;  /* 0x0000b002540085a7 */ /* 0x000ea400080010ff */
[----:B--2---:R-:W-:Y:S05]  /*9020*/  @!P0 BRA `(.L_x_96) ;  /* 0xfffffffc00f08947 */ /* 0x004fea000383ffff */
[----:B------:R-:W-:Y:S05]  /*9030*/  BRA `(.L_x_95) ;  /* 0xffffffcc00947947 */ /* 0x000fea000383ffff */
.L_x_105:
[----:B-1----:R1:W2:Y:S02]  /*9040*/  SYNCS.PHASECHK.TRANS64.TRYWAIT P0, [R2+URZ+0x40], R0 ;  /* 0x00004000020075a7 */ /* 0x0022a400080011ff */
[----:B--2---:R-:W-:Y:S05]  /*9050*/  @!P0 NANOSLEEP.SYNCS 0x989680 ;  /* 0x009896800000895d */ /* 0x004fea0003900000 */
[----:B------:R-:W2:Y:S02]  /*9060*/  @!P0 SYNCS.PHASECHK.TRANS64 P0, [R2+URZ+0x40], R0 ;  /* 0x00004000020085a7 */ /* 0x000ea400080010ff */
[----:B--2---:R-:W-:Y:S05]  /*9070*/  @!P0 BRA `(.L_x_105) ;  /* 0xfffffffc00f08947 */ /* 0x004fea000383ffff */
[----:B------:R-:W-:Y:S05]  /*9080*/  BRA `(.L_x_104) ;  /* 0xffffffd400b87947 */ /* 0x000fea000383ffff */
.L_x_113:
[----:B-1----:R1:W2:Y:S02]  /*9090*/  SYNCS.PHASECHK.TRANS64.TRYWAIT P0, [R0+URZ+0x40], R5 ;  /* 0x00004005000075a7 */ /* 0x0022a400080011ff */
[----:B--2---:R-:W-:Y:S05]  /*90a0*/  @!P0 NANOSLEEP.SYNCS 0x989680 ;  /* 0x009896800000895d */ /* 0x004fea0003900000 */
[----:B------:R-:W2:Y:S02]  /*90b0*/  @!P0 SYNCS.PHASECHK.TRANS64 P0, [R0+URZ+0x40], R5 ;  /* 0x00004005000085a7 */ /* 0x000ea400080010ff */
[----:B--2---:R-:W-:Y:S05]  /*90c0*/  @!P0 BRA `(.L_x_113) ;  /* 0xfffffffc00f08947 */ /* 0x004fea000383ffff */
[----:B------:R-:W-:Y:S05]  /*90d0*/  BRA `(.L_x_112) ;  /* 0xffffffdc00fc7947 */ /* 0x000fea000383ffff */
.L_x_121:
[----:B--2---:R2:W3:Y:S02]  /*90e0*/  SYNCS.PHASECHK.TRANS64.TRYWAIT P0, [R2+URZ+0x40], R0 ;  /* 0x00004000020075a7 */ /* 0x0044e400080011ff */
[----:B---3--:R-:W-:Y:S05]  /*90f0*/  @!P0 NANOSLEEP.SYNCS 0x989680 ;  /* 0x009896800000895d */ /* 0x008fea0003900000 */
[----:B------:R-:W3:Y:S02]  /*9100*/  @!P0 SYNCS.PHASECHK.TRANS64 P0, [R2+URZ+0x40], R0 ;  /* 0x00004000020085a7 */ /* 0x000ee400080010ff */
[----:B---3--:R-:W-:Y:S05]  /*9110*/  @!P0 BRA `(.L_x_121) ;  /* 0xfffffffc00f08947 */ /* 0x008fea000383ffff */
[----:B------:R-:W-:Y:S05]  /*9120*/  BRA `(.L_x_120) ;  /* 0xffffffe800407947 */ /* 0x000fea000383ffff */
        .weak           $__internal_0_$__cuda_sm10x_tcgen05_guardrail_trap_col_being_dealloced_not_returned_by_alloc
        .type           $__internal_0_$__cuda_sm10x_tcgen05_guardrail_trap_col_being_dealloced_not_returned_by_alloc,@function
        .size           $__internal_0_$__cuda_sm10x_tcgen05_guardrail_trap_col_being_dealloced_not_returned_by_alloc,($__internal_1_$__cuda_sm10x_tcgen05_guardrail_trap_phase_invalid_during_alloc - $__internal_0_$__cuda_sm10x_tcgen05_guardrail_trap_col_being_dealloced_not_returned_by_alloc)
$__internal_0_$__cuda_sm10x_tcgen05_guardrail_trap_col_being_dealloced_not_returned_by_alloc:
[----:B------:R-:W-:Y:S05]  /*9130*/  BPT.TRAP 0x1 ;  /* 0x000000040000795c */ /* 0x000fea0000300000 */
[----:B------:R-:W-:-:S04]  /*9140*/  HFMA2 R3, -RZ, RZ, 0, 0 ;  /* 0x00000000ff037431 */ /* 0x000fc800000001ff */
[----:B------:R-:W-:Y:S05]  /*9150*/  RET.REL.NODEC R2 `(_ZN7cutlass13device_kernelINS_4gemm6kernel13GemmUniversalIN4cute5tupleIJiiiiEEENS1_10collective13CollectiveMmaINS1_35MainloopSm100TmaUmmaWarpSpecializedILi4ELi2ELi4ENS5_IJNS4_1CILi1EEESB_SB_EEEEENS5_IJNSA_ILi64EEENSA_ILi128EEESE_EEENS_10tfloat32_tENS5_IJlSB_lEEESH_SI_NS4_8TiledMMAINS4_8MMA_AtomIJNS4_17SM100_MMA_TF32_SSISH_SH_fLi64ELi128ELNS4_4UMMA5MajorE0ELSN_0ELNSM_7ScaleInE0ELSO_0EEEEEENS4_6LayoutISC_NS5_IJNSA_ILi0EEESS_SS_EEEEENS5_IJNS4_10UnderscoreESV_SV_EEEEENS4_13SM90_TMA_LOADENS4_14ComposedLayoutINS4_7SwizzleILi3ELi4ELi3EEENS4_18smem_ptr_flag_bitsILi32EEENSR_INS5_IJNSA_ILi8EEENSA_ILi32EEEEEENS5_IJS15_SB_EEEEEEEvNS4_8identityESY_S19_vS1A_EENS_8epilogue10collective18CollectiveEpilogueINS1C_23Sm100TmaWarpSpecializedILi4ELi2ELi16ELb1ELb0EEEJSG_NS5_IJNSR_ISE_SB_EENSR_IS15_SB_EEEEESH_SI_SH_SI_NS1C_6fusion15FusionCallbacksIS1G_NS1K_17LinearCombinationISH_fSH_fLNS_15FloatRoundStyleE2EEESG_S1J_JEEENS4_5SM1004TMEM4LOAD26SM100_TMEM_LOAD_16dp128b8xESY_S19_NS4_17SM75_U32x4_LDSM_NENS4_14SM90_TMA_STOREES19_NS4_17SM90_U32x4_STSM_NENS4_39AutoVectorizingCopyWithAssumedAlignmentILi128EEEEEEvvEEEEvNT_6ParamsE) ;  /* 0xffffff6c02a87950 */ /* 0x000fea0003c3ffff */
        .weak           $__internal_1_$__cuda_sm10x_tcgen05_guardrail_trap_phase_invalid_during_alloc
        .type           $__internal_1_$__cuda_sm10x_tcgen05_guardrail_trap_phase_invalid_during_alloc,@function
        .size           $__internal_1_$__cuda_sm10x_tcgen05_guardrail_trap_phase_invalid_during_alloc,($__internal_2_$__cuda_sm10x_tcgen05_guardrail_trap_unallocated_columns_being_dealloced - $__internal_1_$__cuda_sm10x_tcgen05_guardrail_trap_phase_invalid_during_alloc)
$__internal_1_$__cuda_sm10x_tcgen05_guardrail_trap_phase_invalid_during_alloc:
[----:B------:R-:W-:Y:S05]  /*9160*/  BPT.TRAP 0x1 ;  /* 0x000000040000795c */ /* 0x000fea0000300000 */
[----:B------:R-:W-:-:S04]  /*9170*/  MOV R3, 0x0 ;  /* 0x0000000000037802 */ /* 0x000fc80000000f00 */
[----:B------:R-:W-:Y:S05]  /*9180*/  RET.REL.NODEC R2 `(_ZN7cutlass13device_kernelINS_4gemm6kernel13GemmUniversalIN4cute5tupleIJiiiiEEENS1_10collective13CollectiveMmaINS1_35MainloopSm100TmaUmmaWarpSpecializedILi4ELi2ELi4ENS5_IJNS4_1CILi1EEESB_SB_EEEEENS5_IJNSA_ILi64EEENSA_ILi128EEESE_EEENS_10tfloat32_tENS5_IJlSB_lEEESH_SI_NS4_8TiledMMAINS4_8MMA_AtomIJNS4_17SM100_MMA_TF32_SSISH_SH_fLi64ELi128ELNS4_4UMMA5MajorE0ELSN_0ELNSM_7ScaleInE0ELSO_0EEEEEENS4_6LayoutISC_NS5_IJNSA_ILi0EEESS_SS_EEEEENS5_IJNS4_10UnderscoreESV_SV_EEEEENS4_13SM90_TMA_LOADENS4_14ComposedLayoutINS4_7SwizzleILi3ELi4ELi3EEENS4_18smem_ptr_flag_bitsILi32EEENSR_INS5_IJNSA_ILi8EEENSA_ILi32EEEEEENS5_IJS15_SB_EEEEEEEvNS4_8identityESY_S19_vS1A_EENS_8epilogue10collective18CollectiveEpilogueINS1C_23Sm100TmaWarpSpecializedILi4ELi2ELi16ELb1ELb0EEEJSG_NS5_IJNSR_ISE_SB_EENSR_IS15_SB_EEEEESH_SI_SH_SI_NS1C_6fusion15FusionCallbacksIS1G_NS1K_17LinearCombinationISH_fSH_fLNS_15FloatRoundStyleE2EEESG_S1J_JEEENS4_5SM1004TMEM4LOAD26SM100_TMEM_LOAD_16dp128b8xESY_S19_NS4_17SM75_U32x4_LDSM_NENS4_14SM90_TMA_STOREES19_NS4_17SM90_U32x4_STSM_NENS4_39AutoVectorizingCopyWithAssumedAlignmentILi128EEEEEEvvEEEEvNT_6ParamsE) ;  /* 0xffffff6c029c7950 */ /* 0x000fea0003c3ffff */
        .weak           $__internal_2_$__cuda_sm10x_tcgen05_guardrail_trap_unallocated_columns_being_dealloced
        .type           $__internal_2_$__cuda_sm10x_tcgen05_guardrail_trap_unallocated_columns_being_dealloced,@function
        .size           $__internal_2_$__cuda_sm10x_tcgen05_guardrail_trap_unallocated_columns_being_dealloced,(.L_x_176 - $__internal_2_$__cuda_sm10x_tcgen05_guardrail_trap_unallocated_columns_being_dealloced)
$__internal_2_$__cuda_sm10x_tcgen05_guardrail_trap_unallocated_columns_being_dealloced:
[----:B------:R-:W-:Y:S05]  /*9190*/  BPT.TRAP 0x1 ;  /* 0x000000040000795c */ /* 0x000fea0000300000 */
[----:B------:R-:W-:-:S04]  /*91a0*/  HFMA2 R3, -RZ, RZ, 0, 0 ;  /* 0x00000000ff037431 */ /* 0x000fc800000001ff */
[----:B------:R-:W-:Y:S05]  /*91b0*/  RET.REL.NODEC R2 `(_ZN7cutlass13device_kernelINS_4gemm6kernel13GemmUniversalIN4cute5tupleIJiiiiEEENS1_10collective13CollectiveMmaINS1_35MainloopSm100TmaUmmaWarpSpecializedILi4ELi2ELi4ENS5_IJNS4_1CILi1EEESB_SB_EEEEENS5_IJNSA_ILi64EEENSA_ILi128EEESE_EEENS_10tfloat32_tENS5_IJlSB_lEEESH_SI_NS4_8TiledMMAINS4_8MMA_AtomIJNS4_17SM100_MMA_TF32_SSISH_SH_fLi64ELi128ELNS4_4UMMA5MajorE0ELSN_0ELNSM_7ScaleInE0ELSO_0EEEEEENS4_6LayoutISC_NS5_IJNSA_ILi0EEESS_SS_EEEEENS5_IJNS4_10UnderscoreESV_SV_EEEEENS4_13SM90_TMA_LOADENS4_14ComposedLayoutINS4_7SwizzleILi3ELi4ELi3EEENS4_18smem_ptr_flag_bitsILi32EEENSR_INS5_IJNSA_ILi8EEENSA_ILi32EEEEEENS5_IJS15_SB_EEEEEEEvNS4_8identityESY_S19_vS1A_EENS_8epilogue10collective18CollectiveEpilogueINS1C_23Sm100TmaWarpSpecializedILi4ELi2ELi16ELb1ELb0EEEJSG_NS5_IJNSR_ISE_SB_EENSR_IS15_SB_EEEEESH_SI_SH_SI_NS1C_6fusion15FusionCallbacksIS1G_NS1K_17LinearCombinationISH_fSH_fLNS_15FloatRoundStyleE2EEESG_S1J_JEEENS4_5SM1004TMEM4LOAD26SM100_TMEM_LOAD_16dp128b8xESY_S19_NS4_17SM75_U32x4_LDSM_NENS4_14SM90_TMA_STOREES19_NS4_17SM90_U32x4_STSM_NENS4_39AutoVectorizingCopyWithAssumedAlignmentILi128EEEEEEvvEEEEvNT_6ParamsE) ;  /* 0xffffff6c02907950 */ /* 0x000fea0003c3ffff */
.L_x_175:
[----:B------:R-:W-:-:S00]  /*91c0*/  BRA `(.L_x_175) ;  /* 0xfffffffc00fc7947 */ /* 0x000fc0000383ffff */
[----:B------:R-:W-:-:S00]  /*91d0*/  NOP ;  /* 0x0000000000007918 */ /* 0x000fc00000000000 */
        /* <DEDUP_REMOVED lines=10> */
.L_x_176:


//--------------------- .nv.global.init           --------------------------
	.section	.nv.global.init,"aw",@progbits
.nv.global.init:
	.type		$str$27,@object
	.size		$str$27,($str$28 - $str$27)
$str$27:
        /*0000*/ 	.byte	0x28, 0x61, 0x64, 0x64, 0x72, 0x65, 0x73, 0x73, 0x20, 0x26, 0x20, 0x6d, 0x61, 0x73, 0x6b, 0x29
        /*0010*/ 	.byte	0x20, 0x3d, 0x3d, 0x20, 0x30, 0x00
	.type		$str$28,@object
	.size		$str$28,($str$26 - $str$28)
$str$28:
        /*0016*/ 	.byte	0x2f, 0x74, 0x6d, 0x70, 0x2f, 0x63, 0x75, 0x74, 0x6c, 0x61, 0x73, 0x73, 0x5f, 0x73, 0x77, 0x65
        /*0026*/ 	.byte	0x65, 0x70, 0x5f, 0x73, 0x72, 0x63, 0x2f, 0x69, 0x6e, 0x63, 0x6c, 0x75, 0x64, 0x65, 0x2f, 0x63
        /*0036*/ 	.byte	0x75, 0x74, 0x65, 0x2f, 0x70, 0x6f, 0x69, 0x6e, 0x74, 0x65, 0x72, 0x5f, 0x66, 0x6c, 0x61, 0x67
        /*0046*/ 	.byte	0x67, 0x65, 0x64, 0x2e, 0x68, 0x70, 0x70, 0x00
	.type		$str$26,@object
	.size		$str$26,($str$25 - $str$26)
$str$26:
        /*004e*/ 	.byte	0x2f, 0x74, 0x6d, 0x70, 0x2f, 0x63, 0x75, 0x74, 0x6c, 0x61, 0x73, 0x73, 0x5f, 0x73, 0x77, 0x65
        /*005e*/ 	.byte	0x65, 0x70, 0x5f, 0x73, 0x72, 0x63, 0x2f, 0x69, 0x6e, 0x63, 0x6c, 0x75, 0x64, 0x65, 0x2f, 0x63
        /*006e*/ 	.byte	0x75, 0x74, 0x65, 0x2f, 0x61, 0x74, 0x6f, 0x6d, 0x2f, 0x63, 0x6f, 0x70, 0x79, 0x5f, 0x74, 0x72
        /*007e*/ 	.byte	0x61, 0x69, 0x74, 0x73, 0x5f, 0x73, 0x6d, 0x31, 0x30, 0x30, 0x2e, 0x68, 0x70, 0x70, 0x00
	.type		$str$25,@object
	.size		$str$25,(__unnamed_1 - $str$25)
$str$25:
        /*008d*/ 	.byte	0x28, 0x28, 0x75, 0x69, 0x6e, 0x74, 0x33, 0x32, 0x5f, 0x74, 0x28, 0x74, 0x68, 0x72, 0x65, 0x61
        /*009d*/ 	.byte	0x64, 0x49, 0x64, 0x78, 0x2e, 0x78, 0x29, 0x20, 0x2f, 0x20, 0x33, 0x32, 0x29, 0x20, 0x25, 0x20
        /*00ad*/ 	.byte	0x34, 0x29, 0x20, 0x3d, 0x3d, 0x20, 0x28, 0x28, 0x28, 0x74, 0x6d, 0x65, 0x6d, 0x5f, 0x61, 0x64
        /*00bd*/ 	.byte	0x64, 0x72, 0x20, 0x3e, 0x3e, 0x20, 0x31, 0x36, 0x29, 0x20, 0x2f, 0x20, 0x33, 0x32, 0x29, 0x20
        /*00cd*/ 	.byte	0x25, 0x20, 0x34, 0x29, 0x00
	.type		__unnamed_1,@object
	.size		__unnamed_1,(__unnamed_2 - __unnamed_1)
__unnamed_1:
        /*00d2*/ 	.byte	0x61, 0x75, 0x74, 0x6f, 0x20, 0x63, 0x75, 0x74, 0x65, 0x3a, 0x3a, 0x61, 0x73, 0x5f, 0x70, 0x6f
        /* <DEDUP_REMOVED lines=24> */
        /*0262*/ 	.byte	0x30, 0x34, 0x38, 0x3e, 0x3e, 0x3e, 0x3e, 0x5d, 0x00
	.type		__unnamed_2,@object
	.size		__unnamed_2,(.L_2 - __unnamed_2)
__unnamed_2:
        /* <DEDUP_REMOVED lines=45> */
        /*053b*/ 	.byte	0x3e, 0x3e, 0x3e, 0x5d, 0x00
.L_2:


//--------------------- .nv.shared._ZN7cutlass13device_kernelINS_4gemm6kernel13GemmUniversalIN4cute5tupleIJiiiiEEENS1_10collective13CollectiveMmaINS1_35MainloopSm100TmaUmmaWarpSpecializedILi4ELi2ELi4ENS5_IJNS4_1CILi1EEESB_SB_EEEEENS5_IJNSA_ILi64EEENSA_ILi128EEESE_EEENS_10tfloat32_tENS5_IJlSB_lEEESH_SI_NS4_8TiledMMAINS4_8MMA_AtomIJNS4_17SM100_MMA_TF32_SSISH_SH_fLi64ELi128ELNS4_4UMMA5MajorE0ELSN_0ELNSM_7ScaleInE0ELSO_0EEEEEENS4_6LayoutISC_NS5_IJNSA_ILi0EEESS_SS_EEEEENS5_IJNS4_10UnderscoreESV_SV_EEEEENS4_13SM90_TMA_LOADENS4_14ComposedLayoutINS4_7SwizzleILi3ELi4ELi3EEENS4_18smem_ptr_flag_bitsILi32EEENSR_INS5_IJNSA_ILi8EEENSA_ILi32EEEEEENS5_IJS15_SB_EEEEEEEvNS4_8identityESY_S19_vS1A_EENS_8epilogue10collective18CollectiveEpilogueINS1C_23Sm100TmaWarpSpecializedILi4ELi2ELi16ELb1ELb0EEEJSG_NS5_IJNSR_ISE_SB_EENSR_IS15_SB_EEEEESH_SI_SH_SI_NS1C_6fusion15FusionCallbacksIS1G_NS1K_17LinearCombinationISH_fSH_fLNS_15FloatRoundStyleE2EEESG_S1J_JEEENS4_5SM1004TMEM4LOAD26SM100_TMEM_LOAD_16dp128b8xESY_S19_NS4_17SM75_U32x4_LDSM_NENS4_14SM90_TMA_STOREES19_NS4_17SM90_U32x4_STSM_NENS4_39AutoVectorizingCopyWithAssumedAlignmentILi128EEEEEEvvEEEEvNT_6ParamsE --------------------------
	.section	.nv.shared._ZN7cutlass13device_kernelINS_4gemm6kernel13GemmUniversalIN4cute5tupleIJiiiiEEENS1_10collective13CollectiveMmaINS1_35MainloopSm100TmaUmmaWarpSpecializedILi4ELi2ELi4ENS5_IJNS4_1CILi1EEESB_SB_EEEEENS5_IJNSA_ILi64EEENSA_ILi128EEESE_EEENS_10tfloat32_tENS5_IJlSB_lEEESH_SI_NS4_8TiledMMAINS4_8MMA_AtomIJNS4_17SM100_MMA_TF32_SSISH_SH_fLi64ELi128ELNS4_4UMMA5MajorE0ELSN_0ELNSM_7ScaleInE0ELSO_0EEEEEENS4_6LayoutISC_NS5_IJNSA_ILi0EEESS_SS_EEEEENS5_IJNS4_10UnderscoreESV_SV_EEEEENS4_13SM90_TMA_LOADENS4_14ComposedLayoutINS4_7SwizzleILi3ELi4ELi3EEENS4_18smem_ptr_flag_bitsILi32EEENSR_INS5_IJNSA_ILi8EEENSA_ILi32EEEEEENS5_IJS15_SB_EEEEEEEvNS4_8identityESY_S19_vS1A_EENS_8epilogue10collective18CollectiveEpilogueINS1C_23Sm100TmaWarpSpecializedILi4ELi2ELi16ELb1ELb0EEEJSG_NS5_IJNSR_ISE_SB_EENSR_IS15_SB_EEEEESH_SI_SH_SI_NS1C_6fusion15FusionCallbacksIS1G_NS1K_17LinearCombinationISH_fSH_fLNS_15FloatRoundStyleE2EEESG_S1J_JEEENS4_5SM1004TMEM4LOAD26SM100_TMEM_LOAD_16dp128b8xESY_S19_NS4_17SM75_U32x4_LDSM_NENS4_14SM90_TMA_STOREES19_NS4_17SM90_U32x4_STSM_NENS4_39AutoVectorizingCopyWithAssumedAlignmentILi128EEEEEEvvEEEEvNT_6ParamsE,"aw",@nobits
	.sectionflags	@""
	.align	16
	.zero		1024


//--------------------- .nv.shared.reserved.0     --------------------------
	.section	.nv.shared.reserved.0,"aw",@nobits
	.weak		__nv_reservedSMEM_offset_0_alias
	.size		__nv_reservedSMEM_offset_0_alias, 0, 64
	.other		__nv_reservedSMEM_offset_0_alias,@"STO_CUDA_RESERVED_SHARED STV_DEFAULT"
__nv_reservedSMEM_offset_0_alias:
	.zero		0
.nv.shared.reserved.0:
	.zero		64
	.weak		__nv_reservedSMEM_tcgen05_partition
	.type		__nv_reservedSMEM_tcgen05_partition,@object
	.size		__nv_reservedSMEM_tcgen05_partition,(.L_0 - __nv_reservedSMEM_tcgen05_partition)
__nv_reservedSMEM_tcgen05_partition:
	.zero		32
.L_0:


//--------------------- .nv.global                --------------------------
	.section	.nv.global,"aw",@nobits
.nv.global:
	.type		_ZN40_INTERNAL_6340ab8e_4_k_cu_8e70f3d2_337104cute1_E,@object
	.size		_ZN40_INTERNAL_6340ab8e_4_k_cu_8e70f3d2_337104cute1_E,(_ZN40_INTERNAL_6340ab8e_4_k_cu_8e70f3d2_337104cuda3std3__45__cpo6cbeginE - _ZN40_INTERNAL_6340ab8e_4_k_cu_8e70f3d2_337104cute1_E)
_ZN40_INTERNAL_6340ab8e_4_k_cu_8e70f3d2_337104cute1_E:
	.zero		1
	.type		_ZN40_INTERNAL_6340ab8e_4_k_cu_8e70f3d2_337104cuda3std3__45__cpo6cbeginE,@object
	.size		_ZN40_INTERNAL_6340ab8e_4_k_cu_8e70f3d2_337104cuda3std3__45__cpo6cbeginE,(_ZN40_INTERNAL_6340ab8e_4_k_cu_8e70f3d2_337104cuda3std3__48in_placeE - _ZN40_INTERNAL_6340ab8e_4_k_cu_8e70f3d2_337104cuda3std3__45__cpo6cbeginE)
_ZN40_INTERNAL_6340ab8e_4_k_cu_8e70f3d2_337104cuda3std3__45__cpo6cbeginE:
	.zero		1
	.type		_ZN40_INTERNAL_6340ab8e_4_k_cu_8e70f3d2_337104cuda3std3__48in_placeE,@object
	.size		_ZN40_INTERNAL_6340ab8e_4_k_cu_8e70f3d2_337104cuda3std3__48in_placeE,(_ZN40_INTERNAL_6340ab8e_4_k_cu_8e70f3d2_337104cuda3std6ranges3__45__cpo9iter_moveE - _ZN40_INTERNAL_6340ab8e_4_k_cu_8e70f3d2_337104cuda3std3__48in_placeE)
_ZN40_INTERNAL_6340ab8e_4_k_cu_8e70f3d2_337104cuda3std3__48in_placeE:
	.zero		1
	.type		_ZN40_INTERNAL_6340ab8e_4_k_cu_8e70f3d2_337104cuda3std6ranges3__45__cpo9iter_moveE,@object
	.size		_ZN40_INTERNAL_6340ab8e_4_k_cu_8e70f3d2_337104cuda3std6ranges3__45__cpo9iter_moveE,(_ZN40_INTERNAL_6340ab8e_4_k_cu_8e70f3d2_337104cuda3std3__45__cpo5beginE - _ZN40_INTERNAL_6340ab8e_4_k_cu_8e70f3d2_337104cuda3std6ranges3__45__cpo9iter_moveE)
_ZN40_INTERNAL_6340ab8e_4_k_cu_8e70f3d2_337104cuda3std6ranges3__45__cpo9iter_moveE:
	.zero		1
	.type		_ZN40_INTERNAL_6340ab8e_4_k_cu_8e70f3d2_337104cuda3std3__45__cpo5beginE,@object
	.size		_ZN40_INTERNAL_6340ab8e_4_k_cu_8e70f3d2_337104cuda3std3__45__cpo5beginE,(_ZN40_INTERNAL_6340ab8e_4_k_cu_8e70f3d2_337104cuda3std3__442_GLOBAL__N__6340ab8e_4_k_cu_8e70f3d2_337106ignoreE - _ZN40_INTERNAL_6340ab8e_4_k_cu_8e70f3d2_337104cuda3std3__45__cpo5beginE)
_ZN40_INTERNAL_6340ab8e_4_k_cu_8e70f3d2_337104cuda3std3__45__cpo5beginE:
	.zero		1
	.type		_ZN40_INTERNAL_6340ab8e_4_k_cu_8e70f3d2_337104cuda3std3__442_GLOBAL__N__6340ab8e_4_k_cu_8e70f3d2_337106ignoreE,@object
	.size		_ZN40_INTERNAL_6340ab8e_4_k_cu_8e70f3d2_337104cuda3std3__442_GLOBAL__N__6340ab8e_4_k_cu_8e70f3d2_337106ignoreE,(_ZN40_INTERNAL_6340ab8e_4_k_cu_8e70f3d2_337104cute7productE - _ZN40_INTERNAL_6340ab8e_4_k_cu_8e70f3d2_337104cuda3std3__442_GLOBAL__N__6340ab8e_4_k_cu_8e70f3d2_337106ignoreE)
_ZN40_INTERNAL_6340ab8e_4_k_cu_8e70f3d2_337104cuda3std3__442_GLOBAL__N__6340ab8e_4_k_cu_8e70f3d2_337106ignoreE:
	.zero		1
	.type		_ZN40_INTERNAL_6340ab8e_4_k_cu_8e70f3d2_337104cute7productE,@object
	.size		_ZN40_INTERNAL_6340ab8e_4_k_cu_8e70f3d2_337104cute7productE,(_ZN40_INTERNAL_6340ab8e_4_k_cu_8e70f3d2_337104cuda3std3__45__cpo3endE - _ZN40_INTERNAL_6340ab8e_4_k_cu_8e70f3d2_337104cute7productE)
_ZN40_INTERNAL_6340ab8e_4_k_cu_8e70f3d2_337104cute7productE:
	.zero		1
	.type		_ZN40_INTERNAL_6340ab8e_4_k_cu_8e70f3d2_337104cuda3std3__45__cpo3endE,@object
	.size		_ZN40_INTERNAL_6340ab8e_4_k_cu_8e70f3d2_337104cuda3std3__45__cpo3endE,(_ZN40_INTERNAL_6340ab8e_4_k_cu_8e70f3d2_337104cuda3std3__419piecewise_constructE - _ZN40_INTERNAL_6340ab8e_4_k_cu_8e70f3d2_337104cuda3std3__45__cpo3endE)
_ZN40_INTERNAL_6340ab8e_4_k_cu_8e70f3d2_337104cuda3std3__45__cpo3endE:
	.zero		1
	.type		_ZN40_INTERNAL_6340ab8e_4_k_cu_8e70f3d2_337104cuda3std3__419piecewise_constructE,@object
	.size		_ZN40_INTERNAL_6340ab8e_4_k_cu_8e70f3d2_337104cuda3std3__419piecewise_constructE,(_ZN40_INTERNAL_6340ab8e_4_k_cu_8e70f3d2_337104cuda3std3__45__cpo4cendE - _ZN40_INTERNAL_6340ab8e_4_k_cu_8e70f3d2_337104cuda3std3__419piecewise_constructE)
_ZN40_INTERNAL_6340ab8e_4_k_cu_8e70f3d2_337104cuda3std3__419piecewise_constructE:
	.zero		1
	.type		_ZN40_INTERNAL_6340ab8e_4_k_cu_8e70f3d2_337104cuda3std3__45__cpo4cendE,@object
	.size		_ZN40_INTERNAL_6340ab8e_4_k_cu_8e70f3d2_337104cuda3std3__45__cpo4cendE,(_ZN40_INTERNAL_6340ab8e_4_k_cu_8e70f3d2_337104cuda3std6ranges3__45__cpo4swapE - _ZN40_INTERNAL_6340ab8e_4_k_cu_8e70f3d2_337104cuda3std3__45__cpo4cendE)
_ZN40_INTERNAL_6340ab8e_4_k_cu_8e70f3d2_337104cuda3std3__45__cpo4cendE:
	.zero		1
	.type		_ZN40_INTERNAL_6340ab8e_4_k_cu_8e70f3d2_337104cuda3std6ranges3__45__cpo4swapE,@object
	.size		_ZN40_INTERNAL_6340ab8e_4_k_cu_8e70f3d2_337104cuda3std6ranges3__45__cpo4swapE,(.L_10 - _ZN40_INTERNAL_6340ab8e_4_k_cu_8e70f3d2_337104cuda3std6ranges3__45__cpo4swapE)
_ZN40_INTERNAL_6340ab8e_4_k_cu_8e70f3d2_337104cuda3std6ranges3__45__cpo4swapE:
	.zero		1
.L_10:


//--------------------- .nv.constant0._ZN7cutlass13device_kernelINS_4gemm6kernel13GemmUniversalIN4cute5tupleIJiiiiEEENS1_10collective13CollectiveMmaINS1_35MainloopSm100TmaUmmaWarpSpecializedILi4ELi2ELi4ENS5_IJNS4_1CILi1EEESB_SB_EEEEENS5_IJNSA_ILi64EEENSA_ILi128EEESE_EEENS_10tfloat32_tENS5_IJlSB_lEEESH_SI_NS4_8TiledMMAINS4_8MMA_AtomIJNS4_17SM100_MMA_TF32_SSISH_SH_fLi64ELi128ELNS4_4UMMA5MajorE0ELSN_0ELNSM_7ScaleInE0ELSO_0EEEEEENS4_6LayoutISC_NS5_IJNSA_ILi0EEESS_SS_EEEEENS5_IJNS4_10UnderscoreESV_SV_EEEEENS4_13SM90_TMA_LOADENS4_14ComposedLayoutINS4_7SwizzleILi3ELi4ELi3EEENS4_18smem_ptr_flag_bitsILi32EEENSR_INS5_IJNSA_ILi8EEENSA_ILi32EEEEEENS5_IJS15_SB_EEEEEEEvNS4_8identityESY_S19_vS1A_EENS_8epilogue10collective18CollectiveEpilogueINS1C_23Sm100TmaWarpSpecializedILi4ELi2ELi16ELb1ELb0EEEJSG_NS5_IJNSR_ISE_SB_EENSR_IS15_SB_EEEEESH_SI_SH_SI_NS1C_6fusion15FusionCallbacksIS1G_NS1K_17LinearCombinationISH_fSH_fLNS_15FloatRoundStyleE2EEESG_S1J_JEEENS4_5SM1004TMEM4LOAD26SM100_TMEM_LOAD_16dp128b8xESY_S19_NS4_17SM75_U32x4_LDSM_NENS4_14SM90_TMA_STOREES19_NS4_17SM90_U32x4_STSM_NENS4_39AutoVectorizingCopyWithAssumedAlignmentILi128EEEEEEvvEEEEvNT_6ParamsE --------------------------
	.section	.nv.constant0._ZN7cutlass13device_kernelINS_4gemm6kernel13GemmUniversalIN4cute5tupleIJiiiiEEENS1_10collective13CollectiveMmaINS1_35MainloopSm100TmaUmmaWarpSpecializedILi4ELi2ELi4ENS5_IJNS4_1CILi1EEESB_SB_EEEEENS5_IJNSA_ILi64EEENSA_ILi128EEESE_EEENS_10tfloat32_tENS5_IJlSB_lEEESH_SI_NS4_8TiledMMAINS4_8MMA_AtomIJNS4_17SM100_MMA_TF32_SSISH_SH_fLi64ELi128ELNS4_4UMMA5MajorE0ELSN_0ELNSM_7ScaleInE0ELSO_0EEEEEENS4_6LayoutISC_NS5_IJNSA_ILi0EEESS_SS_EEEEENS5_IJNS4_10UnderscoreESV_SV_EEEEENS4_13SM90_TMA_LOADENS4_14ComposedLayoutINS4_7SwizzleILi3ELi4ELi3EEENS4_18smem_ptr_flag_bitsILi32EEENSR_INS5_IJNSA_ILi8EEENSA_ILi32EEEEEENS5_IJS15_SB_EEEEEEEvNS4_8identityESY_S19_vS1A_EENS_8epilogue10collective18CollectiveEpilogueINS1C_23Sm100TmaWarpSpecializedILi4ELi2ELi16ELb1ELb0EEEJSG_NS5_IJNSR_ISE_SB_EENSR_IS15_SB_EEEEESH_SI_SH_SI_NS1C_6fusion15FusionCallbacksIS1G_NS1K_17LinearCombinationISH_fSH_fLNS_15FloatRoundStyleE2EEESG_S1J_JEEENS4_5SM1004TMEM4LOAD26SM100_TMEM_LOAD_16dp128b8xESY_S19_NS4_17SM75_U32x4_LDSM_NENS4_14SM90_TMA_STOREES19_NS4_17SM90_U32x4_STSM_NENS4_39AutoVectorizingCopyWithAssumedAlignmentILi128EEEEEEvvEEEEvNT_6ParamsE,"a",@progbits
	.sectionflags	@""
	.align	4
.nv.constant0._ZN7cutlass13device_kernelINS_4gemm6kernel13GemmUniversalIN4cute5tupleIJiiiiEEENS1_10collective13CollectiveMmaINS1_35MainloopSm100TmaUmmaWarpSpecializedILi4ELi2ELi4ENS5_IJNS4_1CILi1EEESB_SB_EEEEENS5_IJNSA_ILi64EEENSA_ILi128EEESE_EEENS_10tfloat32_tENS5_IJlSB_lEEESH_SI_NS4_8TiledMMAINS4_8MMA_AtomIJNS4_17SM100_MMA_TF32_SSISH_SH_fLi64ELi128ELNS4_4UMMA5MajorE0ELSN_0ELNSM_7ScaleInE0ELSO_0EEEEEENS4_6LayoutISC_NS5_IJNSA_ILi0EEESS_SS_EEEEENS5_IJNS4_10UnderscoreESV_SV_EEEEENS4_13SM90_TMA_LOADENS4_14ComposedLayoutINS4_7SwizzleILi3ELi4ELi3EEENS4_18smem_ptr_flag_bitsILi32EEENSR_INS5_IJNSA_ILi8EEENSA_ILi32EEEEEENS5_IJS15_SB_EEEEEEEvNS4_8identityESY_S19_vS1A_EENS_8epilogue10collective18CollectiveEpilogueINS1C_23Sm100TmaWarpSpecializedILi4ELi2ELi16ELb1ELb0EEEJSG_NS5_IJNSR_ISE_SB_EENSR_IS15_SB_EEEEESH_SI_SH_SI_NS1C_6fusion15FusionCallbacksIS1G_NS1K_17LinearCombinationISH_fSH_fLNS_15FloatRoundStyleE2EEESG_S1J_JEEENS4_5SM1004TMEM4LOAD26SM100_TMEM_LOAD_16dp128b8xESY_S19_NS4_17SM75_U32x4_LDSM_NENS4_14SM90_TMA_STOREES19_NS4_17SM90_U32x4_STSM_NENS4_39AutoVectorizingCopyWithAssumedAlignmentILi128EEEEEEvvEEEEvNT_6ParamsE:
	.zero		2944


//--------------------- SYMBOLS --------------------------

	.type		.nv.reservedSmem.offset0,@object
	.size		.nv.reservedSmem.offset0,0x4
	.type		.nv.reservedSmem.cap,@object
	.size		.nv.reservedSmem.cap,0x4
	.type		__assertfail,@function
